	.target	sm_90a

	.elftype	@"ET_EXEC"


//--------------------- .note.nv.tkinfo           --------------------------
	.section	.note.nv.tkinfo,"",@"SHT_NOTE"
	.sectionflags	@"SHF_NOTE_NV_TKINFO"
	.tkinfo
        /*0018*/ 	.word	0x00000002
        /*0030*/ 	.string	""
        /*0030*/ 	.string	"ptxas"
        /*0030*/ 	.string	"Cuda compilation tools, release 13.0, V13.0.88"
        /*0030*/ 	.string	"Build cuda_13.0.r13.0/compiler.36424714_0"
        /*0030*/ 	.string	"-arch sm_90a -m 64 "



//--------------------- .note.nv.cuinfo           --------------------------
	.section	.note.nv.cuinfo,"",@"SHT_NOTE"
	.sectionflags	@"SHF_NOTE_NV_CUINFO"
        /*0018*/ 	.short	0x0002
        /*001a*/ 	.short	0x005a
        /*001c*/ 	.short	0x0082
	.zero		2


//--------------------- .nv.info                  --------------------------
	.section	.nv.info,"",@"SHT_CUDA_INFO"
	.align	4


	//----- nvinfo : EIATTR_REGCOUNT
	.align		4
        /*0000*/ 	.byte	0x04, 0x2f
        /*0002*/ 	.short	(.L_15 - .L_14)
	.align		4
.L_14:
        /*0004*/ 	.word	index@(_ZN7cutlass13device_kernelINS_4gemm6kernel13GemmUniversalIN4cute5tupleIJiiiiEEENS1_10collective13CollectiveMmaINS1_34MainloopSm90TmaGmmaWarpSpecializedILi4ENS5_IJNS4_1CILi1EEESB_SB_EEENS1_32KernelTmaWarpSpecializedPingpongEEENS5_IJNSA_ILi64EEENSA_ILi128EEESG_EEENS_10bfloat16_tENS5_IJSB_llEEESI_SJ_NS4_8TiledMMAINS4_8MMA_AtomIJNS4_4SM904GMMA28MMA_64x128x16_F32BF16BF16_SSILNSN_5MajorE1ELSP_1ELNSN_7ScaleInE1ELSQ_1EEEEEENS4_6LayoutISC_NS5_IJNSA_ILi0EEESU_SU_EEEEENS5_IJNS4_10UnderscoreESX_SX_EEEEENS4_13SM90_TMA_LOADENS4_14ComposedLayoutINS4_7SwizzleILi3ELi4ELi3EEENS4_18smem_ptr_flag_bitsILi16EEENST_INS5_IJSF_NSA_ILi8EEEEEENS5_IJSB_SF_EEEEEEEvNS4_8identityES10_S1A_vS1B_EENS_8epilogue10collective6detail29Sm90TmaWarpSpecializedAdapterINS1E_15DefaultEpilogueISI_NS5_IJlSB_lEEES1I_NS1D_6thread17LinearCombinationISI_Li1EffLNS1J_9ScaleType4KindE0ELNS_15FloatRoundStyleE2ESI_EENS1_15EpilogueDefaultEEEEEvvEEEEvNT_6ParamsE)
        /*0008*/ 	.word	0x000000a8


	//----- nvinfo : EIATTR_FRAME_SIZE
	.align		4
.L_15:
        /*000c*/ 	.byte	0x04, 0x11
        /*000e*/ 	.short	(.L_17 - .L_16)
	.align		4
.L_16:
        /*0010*/ 	.word	index@(_ZN7cutlass13device_kernelINS_4gemm6kernel13GemmUniversalIN4cute5tupleIJiiiiEEENS1_10collective13CollectiveMmaINS1_34MainloopSm90TmaGmmaWarpSpecializedILi4ENS5_IJNS4_1CILi1EEESB_SB_EEENS1_32KernelTmaWarpSpecializedPingpongEEENS5_IJNSA_ILi64EEENSA_ILi128EEESG_EEENS_10bfloat16_tENS5_IJSB_llEEESI_SJ_NS4_8TiledMMAINS4_8MMA_AtomIJNS4_4SM904GMMA28MMA_64x128x16_F32BF16BF16_SSILNSN_5MajorE1ELSP_1ELNSN_7ScaleInE1ELSQ_1EEEEEENS4_6LayoutISC_NS5_IJNSA_ILi0EEESU_SU_EEEEENS5_IJNS4_10UnderscoreESX_SX_EEEEENS4_13SM90_TMA_LOADENS4_14ComposedLayoutINS4_7SwizzleILi3ELi4ELi3EEENS4_18smem_ptr_flag_bitsILi16EEENST_INS5_IJSF_NSA_ILi8EEEEEENS5_IJSB_SF_EEEEEEEvNS4_8identityES10_S1A_vS1B_EENS_8epilogue10collective6detail29Sm90TmaWarpSpecializedAdapterINS1E_15DefaultEpilogueISI_NS5_IJlSB_lEEES1I_NS1D_6thread17LinearCombinationISI_Li1EffLNS1J_9ScaleType4KindE0ELNS_15FloatRoundStyleE2ESI_EENS1_15EpilogueDefaultEEEEEvvEEEEvNT_6ParamsE)
        /*0014*/ 	.word	0x00000000


	//----- nvinfo : EIATTR_MIN_STACK_SIZE
	.align		4
.L_17:
        /*0018*/ 	.byte	0x04, 0x12
        /*001a*/ 	.short	(.L_19 - .L_18)
	.align		4
.L_18:
        /*001c*/ 	.word	index@(_ZN7cutlass13device_kernelINS_4gemm6kernel13GemmUniversalIN4cute5tupleIJiiiiEEENS1_10collective13CollectiveMmaINS1_34MainloopSm90TmaGmmaWarpSpecializedILi4ENS5_IJNS4_1CILi1EEESB_SB_EEENS1_32KernelTmaWarpSpecializedPingpongEEENS5_IJNSA_ILi64EEENSA_ILi128EEESG_EEENS_10bfloat16_tENS5_IJSB_llEEESI_SJ_NS4_8TiledMMAINS4_8MMA_AtomIJNS4_4SM904GMMA28MMA_64x128x16_F32BF16BF16_SSILNSN_5MajorE1ELSP_1ELNSN_7ScaleInE1ELSQ_1EEEEEENS4_6LayoutISC_NS5_IJNSA_ILi0EEESU_SU_EEEEENS5_IJNS4_10UnderscoreESX_SX_EEEEENS4_13SM90_TMA_LOADENS4_14ComposedLayoutINS4_7SwizzleILi3ELi4ELi3EEENS4_18smem_ptr_flag_bitsILi16EEENST_INS5_IJSF_NSA_ILi8EEEEEENS5_IJSB_SF_EEEEEEEvNS4_8identityES10_S1A_vS1B_EENS_8epilogue10collective6detail29Sm90TmaWarpSpecializedAdapterINS1E_15DefaultEpilogueISI_NS5_IJlSB_lEEES1I_NS1D_6thread17LinearCombinationISI_Li1EffLNS1J_9ScaleType4KindE0ELNS_15FloatRoundStyleE2ESI_EENS1_15EpilogueDefaultEEEEEvvEEEEvNT_6ParamsE)
        /*0020*/ 	.word	0x00000000
.L_19:


//--------------------- .nv.compat                --------------------------
	.section	.nv.compat,"",@"SHT_CUDA_COMPAT_INFO"
	.align	4
        /*0000*/ 	.byte	0x02, 0x09, 0x01, 0x00, 0x02, 0x02, 0x04, 0x00, 0x02, 0x05, 0x05, 0x00, 0x03, 0x07, 0x01, 0x01
        /*0010*/ 	.byte	0x02, 0x03, 0x01, 0x00, 0x02, 0x06, 0x01, 0x00, 0x04, 0x0b, 0x08, 0x00, 0x00, 0x00, 0x00, 0x00
        /*0020*/ 	.byte	0x00, 0x00, 0x00, 0x00


//--------------------- .nv.info._ZN7cutlass13device_kernelINS_4gemm6kernel13GemmUniversalIN4cute5tupleIJiiiiEEENS1_10collective13CollectiveMmaINS1_34MainloopSm90TmaGmmaWarpSpecializedILi4ENS5_IJNS4_1CILi1EEESB_SB_EEENS1_32KernelTmaWarpSpecializedPingpongEEENS5_IJNSA_ILi64EEENSA_ILi128EEESG_EEENS_10bfloat16_tENS5_IJSB_llEEESI_SJ_NS4_8TiledMMAINS4_8MMA_AtomIJNS4_4SM904GMMA28MMA_64x128x16_F32BF16BF16_SSILNSN_5MajorE1ELSP_1ELNSN_7ScaleInE1ELSQ_1EEEEEENS4_6LayoutISC_NS5_IJNSA_ILi0EEESU_SU_EEEEENS5_IJNS4_10UnderscoreESX_SX_EEEEENS4_13SM90_TMA_LOADENS4_14ComposedLayoutINS4_7SwizzleILi3ELi4ELi3EEENS4_18smem_ptr_flag_bitsILi16EEENST_INS5_IJSF_NSA_ILi8EEEEEENS5_IJSB_SF_EEEEEEEvNS4_8identityES10_S1A_vS1B_EENS_8epilogue10collective6detail29Sm90TmaWarpSpecializedAdapterINS1E_15DefaultEpilogueISI_NS5_IJlSB_lEEES1I_NS1D_6thread17LinearCombinationISI_Li1EffLNS1J_9ScaleType4KindE0ELNS_15FloatRoundStyleE2ESI_EENS1_15EpilogueDefaultEEEEEvvEEEEvNT_6ParamsE --------------------------
	.section	.nv.info._ZN7cutlass13device_kernelINS_4gemm6kernel13GemmUniversalIN4cute5tupleIJiiiiEEENS1_10collective13CollectiveMmaINS1_34MainloopSm90TmaGmmaWarpSpecializedILi4ENS5_IJNS4_1CILi1EEESB_SB_EEENS1_32KernelTmaWarpSpecializedPingpongEEENS5_IJNSA_ILi64EEENSA_ILi128EEESG_EEENS_10bfloat16_tENS5_IJSB_llEEESI_SJ_NS4_8TiledMMAINS4_8MMA_AtomIJNS4_4SM904GMMA28MMA_64x128x16_F32BF16BF16_SSILNSN_5MajorE1ELSP_1ELNSN_7ScaleInE1ELSQ_1EEEEEENS4_6LayoutISC_NS5_IJNSA_ILi0EEESU_SU_EEEEENS5_IJNS4_10UnderscoreESX_SX_EEEEENS4_13SM90_TMA_LOADENS4_14ComposedLayoutINS4_7SwizzleILi3ELi4ELi3EEENS4_18smem_ptr_flag_bitsILi16EEENST_INS5_IJSF_NSA_ILi8EEEEEENS5_IJSB_SF_EEEEEEEvNS4_8identityES10_S1A_vS1B_EENS_8epilogue10collective6detail29Sm90TmaWarpSpecializedAdapterINS1E_15DefaultEpilogueISI_NS5_IJlSB_lEEES1I_NS1D_6thread17LinearCombinationISI_Li1EffLNS1J_9ScaleType4KindE0ELNS_15FloatRoundStyleE2ESI_EENS1_15EpilogueDefaultEEEEEvvEEEEvNT_6ParamsE,"",@"SHT_CUDA_INFO"
	.sectionflags	@""
	.align	4


	//----- nvinfo : EIATTR_CUDA_API_VERSION
	.align		4
        /*0000*/ 	.byte	0x04, 0x37
        /*0002*/ 	.short	(.L_21 - .L_20)
.L_20:
        /*0004*/ 	.word	0x00000082


	//----- nvinfo : EIATTR_KPARAM_INFO
	.align		4
.L_21:
        /*0008*/ 	.byte	0x04, 0x17
        /*000a*/ 	.short	(.L_23 - .L_22)
.L_22:
        /*000c*/ 	.word	0x00000000
        /*0010*/ 	.short	0x0000
        /*0012*/ 	.short	0x0070
        /*0014*/ 	.byte	0x00, 0xf0, 0x01, 0x10


	//----- nvinfo : EIATTR_SPARSE_MMA_MASK
	.align		4
.L_23:
        /*0018*/ 	.byte	0x03, 0x50
        /*001a*/ 	.short	0x0000


	//----- nvinfo : EIATTR_MAXREG_COUNT
	.align		4
        /*001c*/ 	.byte	0x03, 0x1b
        /*001e*/ 	.short	0x00a8


	//----- nvinfo : EIATTR_NUM_BARRIERS
	.align		4
        /*0020*/ 	.byte	0x02, 0x4c
        /*0022*/ 	.byte	0x01
	.zero		1


	//----- nvinfo : EIATTR_EXTERNS
	.align		4
        /*0024*/ 	.byte	0x04, 0x0f
        /*0026*/ 	.short	(.L_25 - .L_24)


	//   ....[0]....
	.align		4
.L_24:
        /*0028*/ 	.word	index@(__assertfail)


	//----- nvinfo : EIATTR_MERCURY_ISA_VERSION
	.align		4
.L_25:
        /*002c*/ 	.byte	0x03, 0x5f
        /*002e*/ 	.short	0x0101


	//----- nvinfo : EIATTR_INT_WARP_WIDE_INSTR_OFFSETS
	.align		4
        /*0030*/ 	.byte	0x04, 0x31
        /*0032*/ 	.short	(.L_27 - .L_26)


	//   ....[0]....
.L_26:
        /*0034*/ 	.word	0x00000470


	//   ....[1]....
        /*0038*/ 	.word	0x00000490


	//   ....[2]....
        /*003c*/ 	.word	0x00000510


	//   ....[3]....
        /*0040*/ 	.word	0x00000520


	//   ....[4]....
        /*0044*/ 	.word	0x00000530


	//   ....[5]....
        /*0048*/ 	.word	0x00000550


	//   ....[6]....
        /*004c*/ 	.word	0x000005b0


	//   ....[7]....
        /*0050*/ 	.word	0x000005d0


	//----- nvinfo : EIATTR_COOP_GROUP_MASK_REGIDS
	.align		4
.L_27:
        /*0054*/ 	.byte	0x04, 0x29
        /*0056*/ 	.short	(.L_29 - .L_28)


	//   ....[0]....
.L_28:
        /*0058*/ 	.word	0xffffffff


	//   ....[1]....
        /*005c*/ 	.word	0xffffffff


	//   ....[2]....
        /*0060*/ 	.word	0xffffffff


	//   ....[3]....
        /*0064*/ 	.word	0xffffffff


	//   ....[4]....
        /*0068*/ 	.word	0xffffffff


	//   ....[5]....
        /*006c*/ 	.word	0xffffffff


	//----- nvinfo : EIATTR_COOP_GROUP_INSTR_OFFSETS
	.align		4
.L_29:
        /*0070*/ 	.byte	0x04, 0x28
        /*0072*/ 	.short	(.L_31 - .L_30)


	//   ....[0]....
.L_30:
        /*0074*/ 	.word	0x00000050


	//   ....[1]....
        /*0078*/ 	.word	0x00000080


	//   ....[2]....
        /*007c*/ 	.word	0x00000180


	//   ....[3]....
        /*0080*/ 	.word	0x00000390


	//   ....[4]....
        /*0084*/ 	.word	0x000003d0


	//   ....[5]....
        /*0088*/ 	.word	0x00000410


	//----- nvinfo : EIATTR_REG_RECONFIG
	.align		4
.L_31:
        /*008c*/ 	.byte	0x01, 0x54
	.zero		2


	//----- nvinfo : EIATTR_SYSCALL_OFFSETS
	.align		4
        /*0090*/ 	.byte	0x04, 0x46
        /*0092*/ 	.short	(.L_33 - .L_32)


	//   ....[0]....
.L_32:
        /*0094*/ 	.word	0x00001770


	//----- nvinfo : EIATTR_MBARRIER_INSTR_OFFSETS
	.align		4
.L_33:
        /*0098*/ 	.byte	0x04, 0x39
        /*009a*/ 	.short	(.L_35 - .L_34)


	//   ....[0]....
.L_34:
        /*009c*/ 	.word	0x00000300
        /*00a0*/ 	.word	0x000000ff
        /*00a4*/ 	.word	0x00000000
        /*00a8*/ 	.short	0x0100
        /*00aa*/ 	.byte	0x09
	.zero		1


	//   ....[1]....
        /*00ac*/ 	.word	0x00000310
        /*00b0*/ 	.word	0x000000ff
        /*00b4*/ 	.word	0x00000020
        /*00b8*/ 	.short	0x0100
        /*00ba*/ 	.byte	0x09
	.zero		1


	//   ....[2]....
        /*00bc*/ 	.word	0x00000320
        /*00c0*/ 	.word	0x000000ff
        /*00c4*/ 	.word	0x00000008
        /*00c8*/ 	.short	0x0100
        /*00ca*/ 	.byte	0x09
	.zero		1


	//   ....[3]....
        /*00cc*/ 	.word	0x00000330
        /*00d0*/ 	.word	0x000000ff
        /*00d4*/ 	.word	0x00000028
        /*00d8*/ 	.short	0x0100
        /*00da*/ 	.byte	0x09
	.zero		1


	//   ....[4]....
        /*00dc*/ 	.word	0x00000340
        /*00e0*/ 	.word	0x000000ff
        /*00e4*/ 	.word	0x00000010
        /*00e8*/ 	.short	0x0100
        /*00ea*/ 	.byte	0x09
	.zero		1


	//   ....[5]....
        /*00ec*/ 	.word	0x00000350
        /*00f0*/ 	.word	0x000000ff
        /*00f4*/ 	.word	0x00000030
        /*00f8*/ 	.short	0x0100
        /*00fa*/ 	.byte	0x09
	.zero		1


	//   ....[6]....
        /*00fc*/ 	.word	0x00000360
        /*0100*/ 	.word	0x000000ff
        /*0104*/ 	.word	0x00000018
        /*0108*/ 	.short	0x0100
        /*010a*/ 	.byte	0x09
	.zero		1


	//   ....[7]....
        /*010c*/ 	.word	0x00000370
        /*0110*/ 	.word	0x000000ff
        /*0114*/ 	.word	0x00000038
        /*0118*/ 	.short	0x0100
        /*011a*/ 	.byte	0x09
	.zero		1


	//   ....[8]....
        /*011c*/ 	.word	0x000005f0
        /*0120*/ 	.word	0x000000ff
        /*0124*/ 	.word	0x00000070
        /*0128*/ 	.short	0x0100
        /*012a*/ 	.byte	0x09
	.zero		1


	//   ....[9]....
        /*012c*/ 	.word	0x00000600
        /*0130*/ 	.word	0x000000ff
        /*0134*/ 	.word	0x00000078
        /*0138*/ 	.short	0x0100
        /*013a*/ 	.byte	0x09
	.zero		1


	//   ....[10]....
        /*013c*/ 	.word	0x00000640
        /*0140*/ 	.word	0x000000ff
        /*0144*/ 	.word	0x00000050
        /*0148*/ 	.short	0x0100
        /*014a*/ 	.byte	0x0a
	.zero		1


	//   ....[11]....
        /*014c*/ 	.word	0x00000660
        /*0150*/ 	.word	0x000000ff
        /*0154*/ 	.word	0x00000058
        /*0158*/ 	.short	0x0100
        /*015a*/ 	.byte	0x0a
	.zero		1


	//   ....[12]....
        /*015c*/ 	.word	0x00000670
        /*0160*/ 	.word	0x000000ff
        /*0164*/ 	.word	0x00000060
        /*0168*/ 	.short	0x0100
        /*016a*/ 	.byte	0x0a
	.zero		1


	//   ....[13]....
        /*016c*/ 	.word	0x00000680
        /*0170*/ 	.word	0x000000ff
        /*0174*/ 	.word	0x00000068
        /*0178*/ 	.short	0x0100
        /*017a*/ 	.byte	0x0a
	.zero		1


	//   ....[14]....
        /*017c*/ 	.word	0x00001630
        /*0180*/ 	.word	0x0000005f
        /*0184*/ 	.word	0xfffffff8
        /*0188*/ 	.short	0x010a
        /*018a*/ 	.byte	0x3f
	.zero		1


	//   ....[15]....
        /*018c*/ 	.word	0x00001800
        /*0190*/ 	.word	0x00000003
        /*0194*/ 	.word	0x00000000
        /*0198*/ 	.short	0x010a
        /*019a*/ 	.byte	0x3f
	.zero		1


	//   ....[16]....
        /*019c*/ 	.word	0x00001860
        /*01a0*/ 	.word	0x00000003
        /*01a4*/ 	.word	0x00000000
        /*01a8*/ 	.short	0x010a
        /*01aa*/ 	.byte	0x3f
	.zero		1


	//   ....[17]....
        /*01ac*/ 	.word	0x00001d70
        /*01b0*/ 	.word	0x000000ff
        /*01b4*/ 	.word	0x00000000
        /*01b8*/ 	.short	0x010a
        /*01ba*/ 	.byte	0x04
	.zero		1


	//   ....[18]....
        /*01bc*/ 	.word	0x00001db0
        /*01c0*/ 	.word	0x000000ff
        /*01c4*/ 	.word	0x00000000
        /*01c8*/ 	.short	0x010a
        /*01ca*/ 	.byte	0x04
	.zero		1


	//   ....[19]....
        /*01cc*/ 	.word	0x000021e0
        /*01d0*/ 	.word	0x000000ff
        /*01d4*/ 	.word	0x00000000
        /*01d8*/ 	.short	0x0101
        /*01da*/ 	.byte	0x04
	.zero		1


	//   ....[20]....
        /*01dc*/ 	.word	0x000022d0
        /*01e0*/ 	.word	0x00000063
        /*01e4*/ 	.word	0x00000000
        /*01e8*/ 	.short	0x0101
        /*01ea*/ 	.byte	0x32
	.zero		1


	//   ....[21]....
        /*01ec*/ 	.word	0x00002390
        /*01f0*/ 	.word	0x000000ff
        /*01f4*/ 	.word	0x00000000
        /*01f8*/ 	.short	0x0101
        /*01fa*/ 	.byte	0x04
	.zero		1


	//   ....[22]....
        /*01fc*/ 	.word	0x000023e0
        /*0200*/ 	.word	0x0000005f
        /*0204*/ 	.word	0x00000008
        /*0208*/ 	.short	0x010a
        /*020a*/ 	.byte	0x3f
	.zero		1


	//   ....[23]....
        /*020c*/ 	.word	0x000064e0
        /*0210*/ 	.word	0x00000060
        /*0214*/ 	.word	0x00000000
        /*0218*/ 	.short	0x0101
        /*021a*/ 	.byte	0x32
	.zero		1


	//   ....[24]....
        /*021c*/ 	.word	0x00006f10
        /*0220*/ 	.word	0x00000007
        /*0224*/ 	.word	0x00000020
        /*0228*/ 	.short	0x010a
        /*022a*/ 	.byte	0x3f
	.zero		1


	//   ....[25]....
        /*022c*/ 	.word	0x00007300
        /*0230*/ 	.word	0x00000003
        /*0234*/ 	.word	0x00000078
        /*0238*/ 	.short	0x0101
        /*023a*/ 	.byte	0x3f
	.zero		1


	//   ....[26]....
        /*023c*/ 	.word	0x00007a70
        /*0240*/ 	.word	0x00000007
        /*0244*/ 	.word	0x00000000
        /*0248*/ 	.short	0x010a
        /*024a*/ 	.byte	0x3f
	.zero		1


	//   ....[27]....
        /*024c*/ 	.word	0x00007af0
        /*0250*/ 	.word	0x00000009
        /*0254*/ 	.word	0x00000000
        /*0258*/ 	.short	0x010a
        /*025a*/ 	.byte	0x3f
	.zero		1


	//   ....[28]....
        /*025c*/ 	.word	0x00007b80
        /*0260*/ 	.word	0x00000006
        /*0264*/ 	.word	0x00000000
        /*0268*/ 	.short	0x010a
        /*026a*/ 	.byte	0x3f
	.zero		1


	//   ....[29]....
        /*026c*/ 	.word	0x00007c10
        /*0270*/ 	.word	0x00000003
        /*0274*/ 	.word	0x00000000
        /*0278*/ 	.short	0x010a
        /*027a*/ 	.byte	0x3f
	.zero		1


	//   ....[30]....
        /*027c*/ 	.word	0x00007c70
        /*0280*/ 	.word	0x0000005f
        /*0284*/ 	.word	0xfffffff8
        /*0288*/ 	.short	0x010a
        /*028a*/ 	.byte	0x3f
	.zero		1


	//   ....[31]....
        /*028c*/ 	.word	0x00007cc0
        /*0290*/ 	.word	0x00000003
        /*0294*/ 	.word	0x00000000
        /*0298*/ 	.short	0x010a
        /*029a*/ 	.byte	0x3f
	.zero		1


	//   ....[32]....
        /*029c*/ 	.word	0x00007d20
        /*02a0*/ 	.word	0x00000004
        /*02a4*/ 	.word	0x00000000
        /*02a8*/ 	.short	0x010a
        /*02aa*/ 	.byte	0x3f
	.zero		1


	//   ....[33]....
        /*02ac*/ 	.word	0x00007d70
        /*02b0*/ 	.word	0x0000005f
        /*02b4*/ 	.word	0x00000008
        /*02b8*/ 	.short	0x010a
        /*02ba*/ 	.byte	0x3f
	.zero		1


	//   ....[34]....
        /*02bc*/ 	.word	0x00007e40
        /*02c0*/ 	.word	0x00000007
        /*02c4*/ 	.word	0x00000020
        /*02c8*/ 	.short	0x010a
        /*02ca*/ 	.byte	0x3f
	.zero		1


	//   ....[35]....
        /*02cc*/ 	.word	0x00007f10
        /*02d0*/ 	.word	0x00000007
        /*02d4*/ 	.word	0x00000000
        /*02d8*/ 	.short	0x010a
        /*02da*/ 	.byte	0x3f
	.zero		1


	//   ....[36]....
        /*02dc*/ 	.word	0x00007f60
        /*02e0*/ 	.word	0x00000009
        /*02e4*/ 	.word	0x00000000
        /*02e8*/ 	.short	0x010a
        /*02ea*/ 	.byte	0x3f
	.zero		1


	//   ....[37]....
        /*02ec*/ 	.word	0x00007fb0
        /*02f0*/ 	.word	0x00000006
        /*02f4*/ 	.word	0x00000000
        /*02f8*/ 	.short	0x010a
        /*02fa*/ 	.byte	0x3f
	.zero		1


	//----- nvinfo : EIATTR_NUM_MBARRIERS
	.align		4
.L_35:
        /*02fc*/ 	.byte	0x03, 0x38
        /*02fe*/ 	.short	0x000e


	//----- nvinfo : EIATTR_EXIT_INSTR_OFFSETS
	.align		4
        /*0300*/ 	.byte	0x04, 0x1c
        /*0302*/ 	.short	(.L_37 - .L_36)


	//   ....[0]....
.L_36:
        /*0304*/ 	.word	0x00001240


	//   ....[1]....
        /*0308*/ 	.word	0x000012a0


	//   ....[2]....
        /*030c*/ 	.word	0x00006c20


	//   ....[3]....
        /*0310*/ 	.word	0x00006c50


	//   ....[4]....
        /*0314*/ 	.word	0x00007c60


	//----- nvinfo : EIATTR_MAX_THREADS
	.align		4
.L_37:
        /*0318*/ 	.byte	0x04, 0x05
        /*031a*/ 	.short	(.L_39 - .L_38)
.L_38:
        /*031c*/ 	.word	0x00000180
        /*0320*/ 	.word	0x00000001
        /*0324*/ 	.word	0x00000001


	//----- nvinfo : EIATTR_CRS_STACK_SIZE
	.align		4
.L_39:
        /*0328*/ 	.byte	0x04, 0x1e
        /*032a*/ 	.short	(.L_41 - .L_40)
.L_40:
        /*032c*/ 	.word	0x00000000


	//----- nvinfo : EIATTR_CBANK_PARAM_SIZE
	.align		4
.L_41:
        /*0330*/ 	.byte	0x03, 0x19
        /*0332*/ 	.short	0x0470


	//----- nvinfo : EIATTR_PARAM_CBANK
	.align		4
        /*0334*/ 	.byte	0x04, 0x0a
        /*0336*/ 	.short	(.L_43 - .L_42)
	.align		4
.L_42:
        /*0338*/ 	.word	index@(.nv.constant0._ZN7cutlass13device_kernelINS_4gemm6kernel13GemmUniversalIN4cute5tupleIJiiiiEEENS1_10collective13CollectiveMmaINS1_34MainloopSm90TmaGmmaWarpSpecializedILi4ENS5_IJNS4_1CILi1EEESB_SB_EEENS1_32KernelTmaWarpSpecializedPingpongEEENS5_IJNSA_ILi64EEENSA_ILi128EEESG_EEENS_10bfloat16_tENS5_IJSB_llEEESI_SJ_NS4_8TiledMMAINS4_8MMA_AtomIJNS4_4SM904GMMA28MMA_64x128x16_F32BF16BF16_SSILNSN_5MajorE1ELSP_1ELNSN_7ScaleInE1ELSQ_1EEEEEENS4_6LayoutISC_NS5_IJNSA_ILi0EEESU_SU_EEEEENS5_IJNS4_10UnderscoreESX_SX_EEEEENS4_13SM90_TMA_LOADENS4_14ComposedLayoutINS4_7SwizzleILi3ELi4ELi3EEENS4_18smem_ptr_flag_bitsILi16EEENST_INS5_IJSF_NSA_ILi8EEEEEENS5_IJSB_SF_EEEEEEEvNS4_8identityES10_S1A_vS1B_EENS_8epilogue10collective6detail29Sm90TmaWarpSpecializedAdapterINS1E_15DefaultEpilogueISI_NS5_IJlSB_lEEES1I_NS1D_6thread17LinearCombinationISI_Li1EffLNS1J_9ScaleType4KindE0ELNS_15FloatRoundStyleE2ESI_EENS1_15EpilogueDefaultEEEEEvvEEEEvNT_6ParamsE)
        /*033c*/ 	.short	0x0210
        /*033e*/ 	.short	0x0470


	//----- nvinfo : EIATTR_SW_WAR
	.align		4
.L_43:
        /*0340*/ 	.byte	0x04, 0x36
        /*0342*/ 	.short	(.L_45 - .L_44)
.L_44:
        /*0344*/ 	.word	0x00000008
.L_45:


//--------------------- .nv.callgraph             --------------------------
	.section	.nv.callgraph,"",@"SHT_CUDA_CALLGRAPH"
	.align	4
	.sectionentsize	8
	.align		4
        /*0000*/ 	.word	0x00000000
	.align		4
        /*0004*/ 	.word	0xffffffff
	.align		4
        /*0008*/ 	.word	index@(_ZN7cutlass13device_kernelINS_4gemm6kernel13GemmUniversalIN4cute5tupleIJiiiiEEENS1_10collective13CollectiveMmaINS1_34MainloopSm90TmaGmmaWarpSpecializedILi4ENS5_IJNS4_1CILi1EEESB_SB_EEENS1_32KernelTmaWarpSpecializedPingpongEEENS5_IJNSA_ILi64EEENSA_ILi128EEESG_EEENS_10bfloat16_tENS5_IJSB_llEEESI_SJ_NS4_8TiledMMAINS4_8MMA_AtomIJNS4_4SM904GMMA28MMA_64x128x16_F32BF16BF16_SSILNSN_5MajorE1ELSP_1ELNSN_7ScaleInE1ELSQ_1EEEEEENS4_6LayoutISC_NS5_IJNSA_ILi0EEESU_SU_EEEEENS5_IJNS4_10UnderscoreESX_SX_EEEEENS4_13SM90_TMA_LOADENS4_14ComposedLayoutINS4_7SwizzleILi3ELi4ELi3EEENS4_18smem_ptr_flag_bitsILi16EEENST_INS5_IJSF_NSA_ILi8EEEEEENS5_IJSB_SF_EEEEEEEvNS4_8identityES10_S1A_vS1B_EENS_8epilogue10collective6detail29Sm90TmaWarpSpecializedAdapterINS1E_15DefaultEpilogueISI_NS5_IJlSB_lEEES1I_NS1D_6thread17LinearCombinationISI_Li1EffLNS1J_9ScaleType4KindE0ELNS_15FloatRoundStyleE2ESI_EENS1_15EpilogueDefaultEEEEEvvEEEEvNT_6ParamsE)
	.align		4
        /*000c*/ 	.word	index@(__assertfail)
	.align		4
        /*0010*/ 	.word	0x00000000
	.align		4
        /*0014*/ 	.word	0xfffffffe
	.align		4
        /*0018*/ 	.word	0x00000000
	.align		4
        /*001c*/ 	.word	0xfffffffd
	.align		4
        /*0020*/ 	.word	0x00000000
	.align		4
        /*0024*/ 	.word	0xfffffffc


//--------------------- .nv.constant4             --------------------------
	.section	.nv.constant4,"a",@progbits
	.align	8
	.align		8
.nv.constant4:
        /*0000*/ 	.dword	__assertfail
	.align		8
        /*0008*/ 	.dword	__unnamed_1
	.align		8
        /*0010*/ 	.dword	_ZN40_INTERNAL_6d6ac9a6_4_k_cu_da24749a_188894cuda3std3__45__cpo5beginE
	.align		8
        /*0018*/ 	.dword	_ZN40_INTERNAL_6d6ac9a6_4_k_cu_da24749a_188894cuda3std3__45__cpo3endE
	.align		8
        /*0020*/ 	.dword	_ZN40_INTERNAL_6d6ac9a6_4_k_cu_da24749a_188894cuda3std3__45__cpo6cbeginE
	.align		8
        /*0028*/ 	.dword	_ZN40_INTERNAL_6d6ac9a6_4_k_cu_da24749a_188894cuda3std3__45__cpo4cendE
	.align		8
        /*0030*/ 	.dword	_ZN40_INTERNAL_6d6ac9a6_4_k_cu_da24749a_188894cuda3std3__442_GLOBAL__N__6d6ac9a6_4_k_cu_da24749a_188896ignoreE
	.align		8
        /*0038*/ 	.dword	_ZN40_INTERNAL_6d6ac9a6_4_k_cu_da24749a_188894cuda3std3__419piecewise_constructE
	.align		8
        /*0040*/ 	.dword	_ZN40_INTERNAL_6d6ac9a6_4_k_cu_da24749a_188894cuda3std3__48in_placeE
	.align		8
        /*0048*/ 	.dword	_ZN40_INTERNAL_6d6ac9a6_4_k_cu_da24749a_188894cuda3std6ranges3__45__cpo4swapE
	.align		8
        /*0050*/ 	.dword	_ZN40_INTERNAL_6d6ac9a6_4_k_cu_da24749a_188894cuda3std6ranges3__45__cpo9iter_moveE
	.align		8
        /*0058*/ 	.dword	_ZN40_INTERNAL_6d6ac9a6_4_k_cu_da24749a_188894cute7productE
	.align		8
        /*0060*/ 	.dword	_ZN40_INTERNAL_6d6ac9a6_4_k_cu_da24749a_188894cute1_E
	.align		8
        /*0068*/ 	.dword	$str$22
	.align		8
        /*0070*/ 	.dword	$str$23


//--------------------- .text._ZN7cutlass13device_kernelINS_4gemm6kernel13GemmUniversalIN4cute5tupleIJiiiiEEENS1_10collective13CollectiveMmaINS1_34MainloopSm90TmaGmmaWarpSpecializedILi4ENS5_IJNS4_1CILi1EEESB_SB_EEENS1_32KernelTmaWarpSpecializedPingpongEEENS5_IJNSA_ILi64EEENSA_ILi128EEESG_EEENS_10bfloat16_tENS5_IJSB_llEEESI_SJ_NS4_8TiledMMAINS4_8MMA_AtomIJNS4_4SM904GMMA28MMA_64x128x16_F32BF16BF16_SSILNSN_5MajorE1ELSP_1ELNSN_7ScaleInE1ELSQ_1EEEEEENS4_6LayoutISC_NS5_IJNSA_ILi0EEESU_SU_EEEEENS5_IJNS4_10UnderscoreESX_SX_EEEEENS4_13SM90_TMA_LOADENS4_14ComposedLayoutINS4_7SwizzleILi3ELi4ELi3EEENS4_18smem_ptr_flag_bitsILi16EEENST_INS5_IJSF_NSA_ILi8EEEEEENS5_IJSB_SF_EEEEEEEvNS4_8identityES10_S1A_vS1B_EENS_8epilogue10collective6detail29Sm90TmaWarpSpecializedAdapterINS1E_15DefaultEpilogueISI_NS5_IJlSB_lEEES1I_NS1D_6thread17LinearCombinationISI_Li1EffLNS1J_9ScaleType4KindE0ELNS_15FloatRoundStyleE2ESI_EENS1_15EpilogueDefaultEEEEEvvEEEEvNT_6ParamsE --------------------------
	.section	.text._ZN7cutlass13device_kernelINS_4gemm6kernel13GemmUniversalIN4cute5tupleIJiiiiEEENS1_10collective13CollectiveMmaINS1_34MainloopSm90TmaGmmaWarpSpecializedILi4ENS5_IJNS4_1CILi1EEESB_SB_EEENS1_32KernelTmaWarpSpecializedPingpongEEENS5_IJNSA_ILi64EEENSA_ILi128EEESG_EEENS_10bfloat16_tENS5_IJSB_llEEESI_SJ_NS4_8TiledMMAINS4_8MMA_AtomIJNS4_4SM904GMMA28MMA_64x128x16_F32BF16BF16_SSILNSN_5MajorE1ELSP_1ELNSN_7ScaleInE1ELSQ_1EEEEEENS4_6LayoutISC_NS5_IJNSA_ILi0EEESU_SU_EEEEENS5_IJNS4_10UnderscoreESX_SX_EEEEENS4_13SM90_TMA_LOADENS4_14ComposedLayoutINS4_7SwizzleILi3ELi4ELi3EEENS4_18smem_ptr_flag_bitsILi16EEENST_INS5_IJSF_NSA_ILi8EEEEEENS5_IJSB_SF_EEEEEEEvNS4_8identityES10_S1A_vS1B_EENS_8epilogue10collective6detail29Sm90TmaWarpSpecializedAdapterINS1E_15DefaultEpilogueISI_NS5_IJlSB_lEEES1I_NS1D_6thread17LinearCombinationISI_Li1EffLNS1J_9ScaleType4KindE0ELNS_15FloatRoundStyleE2ESI_EENS1_15EpilogueDefaultEEEEEvvEEEEvNT_6ParamsE,"ax",@progbits
	.align	128
.text._ZN7cutlass13device_kernelINS_4gemm6kernel13GemmUniversalIN4cute5tupleIJiiiiEEENS1_10collective13CollectiveMmaINS1_34MainloopSm90TmaGmmaWarpSpecializedILi4ENS5_IJNS4_1CILi1EEESB_SB_EEENS1_32KernelTmaWarpSpecializedPingpongEEENS5_IJNSA_ILi64EEENSA_ILi128EEESG_EEENS_10bfloat16_tENS5_IJSB_llEEESI_SJ_NS4_8TiledMMAINS4_8MMA_AtomIJNS4_4SM904GMMA28MMA_64x128x16_F32BF16BF16_SSILNSN_5MajorE1ELSP_1ELNSN_7ScaleInE1ELSQ_1EEEEEENS4_6LayoutISC_NS5_IJNSA_ILi0EEESU_SU_EEEEENS5_IJNS4_10UnderscoreESX_SX_EEEEENS4_13SM90_TMA_LOADENS4_14ComposedLayoutINS4_7SwizzleILi3ELi4ELi3EEENS4_18smem_ptr_flag_bitsILi16EEENST_INS5_IJSF_NSA_ILi8EEEEEENS5_IJSB_SF_EEEEEEEvNS4_8identityES10_S1A_vS1B_EENS_8epilogue10collective6detail29Sm90TmaWarpSpecializedAdapterINS1E_15DefaultEpilogueISI_NS5_IJlSB_lEEES1I_NS1D_6thread17LinearCombinationISI_Li1EffLNS1J_9ScaleType4KindE0ELNS_15FloatRoundStyleE2ESI_EENS1_15EpilogueDefaultEEEEEvvEEEEvNT_6ParamsE:
        .type           _ZN7cutlass13device_kernelINS_4gemm6kernel13GemmUniversalIN4cute5tupleIJiiiiEEENS1_10collective13CollectiveMmaINS1_34MainloopSm90TmaGmmaWarpSpecializedILi4ENS5_IJNS4_1CILi1EEESB_SB_EEENS1_32KernelTmaWarpSpecializedPingpongEEENS5_IJNSA_ILi64EEENSA_ILi128EEESG_EEENS_10bfloat16_tENS5_IJSB_llEEESI_SJ_NS4_8TiledMMAINS4_8MMA_AtomIJNS4_4SM904GMMA28MMA_64x128x16_F32BF16BF16_SSILNSN_5MajorE1ELSP_1ELNSN_7ScaleInE1ELSQ_1EEEEEENS4_6LayoutISC_NS5_IJNSA_ILi0EEESU_SU_EEEEENS5_IJNS4_10UnderscoreESX_SX_EEEEENS4_13SM90_TMA_LOADENS4_14ComposedLayoutINS4_7SwizzleILi3ELi4ELi3EEENS4_18smem_ptr_flag_bitsILi16EEENST_INS5_IJSF_NSA_ILi8EEEEEENS5_IJSB_SF_EEEEEEEvNS4_8identityES10_S1A_vS1B_EENS_8epilogue10collective6detail29Sm90TmaWarpSpecializedAdapterINS1E_15DefaultEpilogueISI_NS5_IJlSB_lEEES1I_NS1D_6thread17LinearCombinationISI_Li1EffLNS1J_9ScaleType4KindE0ELNS_15FloatRoundStyleE2ESI_EENS1_15EpilogueDefaultEEEEEvvEEEEvNT_6ParamsE,@function
        .size           _ZN7cutlass13device_kernelINS_4gemm6kernel13GemmUniversalIN4cute5tupleIJiiiiEEENS1_10collective13CollectiveMmaINS1_34MainloopSm90TmaGmmaWarpSpecializedILi4ENS5_IJNS4_1CILi1EEESB_SB_EEENS1_32KernelTmaWarpSpecializedPingpongEEENS5_IJNSA_ILi64EEENSA_ILi128EEESG_EEENS_10bfloat16_tENS5_IJSB_llEEESI_SJ_NS4_8TiledMMAINS4_8MMA_AtomIJNS4_4SM904GMMA28MMA_64x128x16_F32BF16BF16_SSILNSN_5MajorE1ELSP_1ELNSN_7ScaleInE1ELSQ_1EEEEEENS4_6LayoutISC_NS5_IJNSA_ILi0EEESU_SU_EEEEENS5_IJNS4_10UnderscoreESX_SX_EEEEENS4_13SM90_TMA_LOADENS4_14ComposedLayoutINS4_7SwizzleILi3ELi4ELi3EEENS4_18smem_ptr_flag_bitsILi16EEENST_INS5_IJSF_NSA_ILi8EEEEEENS5_IJSB_SF_EEEEEEEvNS4_8identityES10_S1A_vS1B_EENS_8epilogue10collective6detail29Sm90TmaWarpSpecializedAdapterINS1E_15DefaultEpilogueISI_NS5_IJlSB_lEEES1I_NS1D_6thread17LinearCombinationISI_Li1EffLNS1J_9ScaleType4KindE0ELNS_15FloatRoundStyleE2ESI_EENS1_15EpilogueDefaultEEEEEvvEEEEvNT_6ParamsE,(.L_x_196 - _ZN7cutlass13device_kernelINS_4gemm6kernel13GemmUniversalIN4cute5tupleIJiiiiEEENS1_10collective13CollectiveMmaINS1_34MainloopSm90TmaGmmaWarpSpecializedILi4ENS5_IJNS4_1CILi1EEESB_SB_EEENS1_32KernelTmaWarpSpecializedPingpongEEENS5_IJNSA_ILi64EEENSA_ILi128EEESG_EEENS_10bfloat16_tENS5_IJSB_llEEESI_SJ_NS4_8TiledMMAINS4_8MMA_AtomIJNS4_4SM904GMMA28MMA_64x128x16_F32BF16BF16_SSILNSN_5MajorE1ELSP_1ELNSN_7ScaleInE1ELSQ_1EEEEEENS4_6LayoutISC_NS5_IJNSA_ILi0EEESU_SU_EEEEENS5_IJNS4_10UnderscoreESX_SX_EEEEENS4_13SM90_TMA_LOADENS4_14ComposedLayoutINS4_7SwizzleILi3ELi4ELi3EEENS4_18smem_ptr_flag_bitsILi16EEENST_INS5_IJSF_NSA_ILi8EEEEEENS5_IJSB_SF_EEEEEEEvNS4_8identityES10_S1A_vS1B_EENS_8epilogue10collective6detail29Sm90TmaWarpSpecializedAdapterINS1E_15DefaultEpilogueISI_NS5_IJlSB_lEEES1I_NS1D_6thread17LinearCombinationISI_Li1EffLNS1J_9ScaleType4KindE0ELNS_15FloatRoundStyleE2ESI_EENS1_15EpilogueDefaultEEEEEvvEEEEvNT_6ParamsE)
        .other          _ZN7cutlass13device_kernelINS_4gemm6kernel13GemmUniversalIN4cute5tupleIJiiiiEEENS1_10collective13CollectiveMmaINS1_34MainloopSm90TmaGmmaWarpSpecializedILi4ENS5_IJNS4_1CILi1EEESB_SB_EEENS1_32KernelTmaWarpSpecializedPingpongEEENS5_IJNSA_ILi64EEENSA_ILi128EEESG_EEENS_10bfloat16_tENS5_IJSB_llEEESI_SJ_NS4_8TiledMMAINS4_8MMA_AtomIJNS4_4SM904GMMA28MMA_64x128x16_F32BF16BF16_SSILNSN_5MajorE1ELSP_1ELNSN_7ScaleInE1ELSQ_1EEEEEENS4_6LayoutISC_NS5_IJNSA_ILi0EEESU_SU_EEEEENS5_IJNS4_10UnderscoreESX_SX_EEEEENS4_13SM90_TMA_LOADENS4_14ComposedLayoutINS4_7SwizzleILi3ELi4ELi3EEENS4_18smem_ptr_flag_bitsILi16EEENST_INS5_IJSF_NSA_ILi8EEEEEENS5_IJSB_SF_EEEEEEEvNS4_8identityES10_S1A_vS1B_EENS_8epilogue10collective6detail29Sm90TmaWarpSpecializedAdapterINS1E_15DefaultEpilogueISI_NS5_IJlSB_lEEES1I_NS1D_6thread17LinearCombinationISI_Li1EffLNS1J_9ScaleType4KindE0ELNS_15FloatRoundStyleE2ESI_EENS1_15EpilogueDefaultEEEEEvvEEEEvNT_6ParamsE,@"STO_CUDA_ENTRY STV_DEFAULT"
_ZN7cutlass13device_kernelINS_4gemm6kernel13GemmUniversalIN4cute5tupleIJiiiiEEENS1_10collective13CollectiveMmaINS1_34MainloopSm90TmaGmmaWarpSpecializedILi4ENS5_IJNS4_1CILi1EEESB_SB_EEENS1_32KernelTmaWarpSpecializedPingpongEEENS5_IJNSA_ILi64EEENSA_ILi128EEESG_EEENS_10bfloat16_tENS5_IJSB_llEEESI_SJ_NS4_8TiledMMAINS4_8MMA_AtomIJNS4_4SM904GMMA28MMA_64x128x16_F32BF16BF16_SSILNSN_5MajorE1ELSP_1ELNSN_7ScaleInE1ELSQ_1EEEEEENS4_6LayoutISC_NS5_IJNSA_ILi0EEESU_SU_EEEEENS5_IJNS4_10UnderscoreESX_SX_EEEEENS4_13SM90_TMA_LOADENS4_14ComposedLayoutINS4_7SwizzleILi3ELi4ELi3EEENS4_18smem_ptr_flag_bitsILi16EEENST_INS5_IJSF_NSA_ILi8EEEEEENS5_IJSB_SF_EEEEEEEvNS4_8identityES10_S1A_vS1B_EENS_8epilogue10collective6detail29Sm90TmaWarpSpecializedAdapterINS1E_15DefaultEpilogueISI_NS5_IJlSB_lEEES1I_NS1D_6thread17LinearCombinationISI_Li1EffLNS1J_9ScaleType4KindE0ELNS_15FloatRoundStyleE2ESI_EENS1_15EpilogueDefaultEEEEEvvEEEEvNT_6ParamsE:
[----:B------:R-:W0:Y:S01]  /*0000*/  LDC R1, c[0x0][0x28] ;  /* 0x00000a00ff017b82 */ /* 0x000e220000000800 */
[----:B------:R-:W1:Y:S01]  /*0010*/  S2R R4, SR_TID.X ;  /* 0x0000000000047919 */ /* 0x000e620000002100 */
[----:B------:R-:W-:Y:S01]  /*0020*/  ELECT P0, URZ, PT ;  /* 0x00000000003f782f */ /* 0x000fe20003800000 */
[----:B------:R-:W-:Y:S01]  /*0030*/  BSSY B0, `(.L_x_0) ;  /* 0x0000014000007945 */ /* 0x000fe20003800000 */
[----:B-1----:R-:W-:-:S05]  /*0040*/  SHF.R.U32.HI R0, RZ, 0x5, R4 ;  /* 0x00000005ff007819 */ /* 0x002fca0000011604 */
[----:B------:R-:W1:Y:S02]  /*0050*/  SHFL.IDX PT, R2, R0, RZ, 0x1f ;  /* 0x00001fff00027589 */ /* 0x000e6400000e0000 */
[----:B-1----:R-:W-:Y:S02]  /*0060*/  R2UR UR8, R2 ;  /* 0x00000000020872ca */ /* 0x002fe400000e0000 */
[----:B------:R-:W-:-:S05]  /*0070*/  SHF.R.U32.HI R2, RZ, 0x7, R4 ;  /* 0x00000007ff027819 */ /* 0x000fca0000011604 */
[----:B------:R1:W2:Y:S06]  /*0080*/  SHFL.IDX PT, R3, R2, RZ, 0x1f ;  /* 0x00001fff02037589 */ /* 0x0002ac00000e0000 */
[----:B------:R-:W-:Y:S02]  /*0090*/  USHF.R.S32.HI UR4, URZ, 0x1f, UR8 ;  /* 0x0000001f3f047899 */ /* 0x000fe40008011408 */
[----:B------:R-:W-:Y:S02]  /*00a0*/  ISETP.NE.OR P0, PT, RZ, UR8, !P0 ;  /* 0x00000008ff007c0c */ /* 0x000fe4000c705670 */
[----:B------:R-:W-:-:S04]  /*00b0*/  ULEA.HI UR4, UR4, UR8, URZ, 0x2 ;  /* 0x0000000804047291 */ /* 0x000fc8000f8f103f */
[----:B------:R-:W-:-:S04]  /*00c0*/  ULOP3.LUT UR4, UR4, 0xfffffffc, URZ, 0xc0, !UPT ;  /* 0xfffffffc04047892 */ /* 0x000fc8000f8ec03f */
[----:B------:R-:W-:-:S03]  /*00d0*/  UIADD3 UR8, UR8, -UR4, URZ ;  /* 0x8000000408087290 */ /* 0x000fc6000fffe03f */
[----:B01----:R-:W-:Y:S09]  /*00e0*/  @P0 BRA `(.L_x_1) ;  /* 0x0000000000200947 */ /* 0x003ff20003800000 */
[----:B------:R-:W-:Y:S02]  /*00f0*/  ULDC.64 UR4, c[0x0][0x198] ;  /* 0x0000660000047ab9 */ /* 0x000fe40000000a00 */
[----:B------:R-:W-:Y:S02]  /*0100*/  UIADD3 UR6, UP0, UR4, 0xf0, URZ ;  /* 0x000000f004067890 */ /* 0x000fe4000ff1e03f */
[----:B------:R-:W-:Y:S02]  /*0110*/  UIADD3 UR4, UP1, UR4, 0x1f0, URZ ;  /* 0x000001f004047890 */ /* 0x000fe4000ff3e03f */
[----:B------:R-:W-:Y:S02]  /*0120*/  UIADD3.X UR7, URZ, UR5, URZ, UP0, !UPT ;  /* 0x000000053f077290 */ /* 0x000fe400087fe43f */
[----:B------:R-:W-:-:S07]  /*0130*/  UIADD3.X UR5, URZ, UR5, URZ, UP1, !UPT ;  /* 0x000000053f057290 */ /* 0x000fce0008ffe43f */
[----:B------:R0:W-:Y:S02]  /*0140*/  UTMACCTL.PF [UR6] ;  /* 0x00000000060079b9 */ /* 0x0001e40008040000 */
[----:B------:R0:W-:Y:S02]  /*0150*/  UTMACCTL.PF [UR4] ;  /* 0x00000000040079b9 */ /* 0x0001e40008040000 */
[----:B0-----:R-:W-:Y:S01]  /*0160*/  NOP ;  /* 0x0000000000007918 */ /* 0x001fe20000000000 */
.L_x_1:
[----:B------:R-:W-:Y:S05]  /*0170*/  BSYNC B0 ;  /* 0x0000000000007941 */ /* 0x000fea0003800000 */
.L_x_0:
[----:B------:R-:W0:Y:S01]  /*0180*/  SHFL.IDX PT, R5, R0, RZ, 0x1f ;  /* 0x00001fff00057589 */ /* 0x000e2200000e0000 */
[----:B--2---:R-:W-:Y:S01]  /*0190*/  R2UR UR15, R3 ;  /* 0x00000000030f72ca */ /* 0x004fe200000e0000 */
[----:B------:R-:W-:-:S04]  /*01a0*/  UISETP.NE.AND UP0, UPT, UR8, 0x3, UPT ;  /* 0x000000030800788c */ /* 0x000fc8000bf05270 */
[----:B------:R-:W-:-:S08]  /*01b0*/  UISETP.EQ.OR UP0, UPT, UR8, URZ, !UP0 ;  /* 0x0000003f0800728c */ /* 0x000fd0000c702670 */
[----:B------:R-:W-:Y:S02]  /*01c0*/  UIADD3 UR18, UR15, -0x1, URZ ;  /* 0xffffffff0f127890 */ /* 0x000fe4000fffe03f */
[----:B------:R-:W-:Y:S02]  /*01d0*/  UISETP.EQ.AND UP0, UPT, UR15, URZ, UP0 ;  /* 0x0000003f0f00728c */ /* 0x000fe40008702270 */
[----:B------:R-:W-:Y:S02]  /*01e0*/  UISETP.GE.U32.AND UP1, UPT, UR18, 0x2, UPT ;  /* 0x000000021200788c */ /* 0x000fe4000bf26070 */
[----:B------:R-:W-:Y:S01]  /*01f0*/  USEL UR36, URZ, 0x1, !UP0 ;  /* 0x000000013f247887 */ /* 0x000fe2000c000000 */
[----:B0-----:R-:W-:-:S03]  /*0200*/  ISETP.NE.AND P0, PT, R5, RZ, PT ;  /* 0x000000ff0500720c */ /* 0x001fc60003f05270 */
[----:B------:R-:W-:-:S10]  /*0210*/  USEL UR36, UR36, 0x2, UP1 ;  /* 0x0000000224247887 */ /* 0x000fd40008800000 */
[----:B------:R-:W-:Y:S05]  /*0220*/  @P0 BRA `(.L_x_2) ;  /* 0x0000000000580947 */ /* 0x000fea0003800000 */
[----:B------:R-:W0:Y:S01]  /*0230*/  S2UR UR9, SR_CgaCtaId ;  /* 0x00000000000979c3 */ /* 0x000e220000008800 */
[----:B------:R-:W-:Y:S01]  /*0240*/  UMOV UR4, 0x400 ;  /* 0x0000040000047882 */ /* 0x000fe20000000000 */
[----:B------:R-:W-:Y:S01]  /*0250*/  UMOV UR5, 0x1 ;  /* 0x0000000100057882 */ /* 0x000fe20000000000 */
[----:B------:R-:W-:Y:S01]  /*0260*/  UMOV UR6, 0x80 ;  /* 0x0000008000067882 */ /* 0x000fe20000000000 */
[----:B------:R-:W-:Y:S01]  /*0270*/  ELECT P0, URZ, PT ;  /* 0x00000000003f782f */ /* 0x000fe20003800000 */
[----:B------:R-:W-:-:S04]  /*0280*/  UIADD3 UR6, -UR6, 0x100000, URZ ;  /* 0x0010000006067890 */ /* 0x000fc8000fffe13f */
[----:B------:R-:W-:Y:S02]  /*0290*/  USHF.L.U32 UR7, UR6, 0xb, URZ ;  /* 0x0000000b06077899 */ /* 0x000fe4000800063f */
[----:B------:R-:W-:Y:S02]  /*02a0*/  USHF.L.U32 UR6, UR6, 0x1, URZ ;  /* 0x0000000106067899 */ /* 0x000fe4000800063f */
[----:B0-----:R-:W-:Y:S02]  /*02b0*/  ULEA UR9, UR9, UR4, 0x18 ;  /* 0x0000000409097291 */ /* 0x001fe4000f8ec03f */
[----:B------:R-:W-:-:S04]  /*02c0*/  UIADD3 UR4, -UR5, 0x100000, URZ ;  /* 0x0010000005047890 */ /* 0x000fc8000fffe13f */
[----:B------:R-:W-:Y:S02]  /*02d0*/  USHF.L.U32 UR5, UR4, 0xb, URZ ;  /* 0x0000000b04057899 */ /* 0x000fe4000800063f */
[----:B------:R-:W-:Y:S01]  /*02e0*/  USHF.L.U32 UR4, UR4, 0x1, URZ ;  /* 0x0000000104047899 */ /* 0x000fe2000800063f */
[----:B------:R-:W0:Y:S11]  /*02f0*/  FENCE.VIEW.ASYNC.S ;  /* 0x00000000000073c6 */ /* 0x000e360000000000 */
[----:B0-----:R0:W1:Y:S01]  /*0300*/  SYNCS.EXCH.64 URZ, [UR9], UR4 ;  /* 0x00000004093f75b2 */ /* 0x0010620008000100 */
[----:B------:R0:W2:Y:S01]  /*0310*/  SYNCS.EXCH.64 URZ, [UR9+0x20], UR6 ;  /* 0x00002006093f75b2 */ /* 0x0000a20008000100 */
[----:B------:R0:W3:Y:S01]  /*0320*/  SYNCS.EXCH.64 URZ, [UR9+0x8], UR4 ;  /* 0x00000804093f75b2 */ /* 0x0000e20008000100 */
[----:B------:R0:W4:Y:S01]  /*0330*/  SYNCS.EXCH.64 URZ, [UR9+0x28], UR6 ;  /* 0x00002806093f75b2 */ /* 0x0001220008000100 */
[----:B------:R0:W0:Y:S01]  /*0340*/  SYNCS.EXCH.64 URZ, [UR9+0x10], UR4 ;  /* 0x00001004093f75b2 */ /* 0x0000220008000100 */
[----:B------:R0:W0:Y:S01]  /*0350*/  SYNCS.EXCH.64 URZ, [UR9+0x30], UR6 ;  /* 0x00003006093f75b2 */ /* 0x0000220008000100 */
[----:B------:R0:W0:Y:S01]  /*0360*/  SYNCS.EXCH.64 URZ, [UR9+0x18], UR4 ;  /* 0x00001804093f75b2 */ /* 0x0000220008000100 */
[----:B------:R0:W0:Y:S01]  /*0370*/  SYNCS.EXCH.64 URZ, [UR9+0x38], UR6 ;  /* 0x00003806093f75b2 */ /* 0x0000220008000100 */
[----:B------:R-:W-:Y:S01]  /*0380*/  NOP ;  /* 0x0000000000007918 */ /* 0x000fe20000000000 */
.L_x_2:
[----:B------:R-:W5:Y:S01]  /*0390*/  SHFL.IDX PT, R5, R0, RZ, 0x1f ;  /* 0x00001fff00057589 */ /* 0x000f6200000e0000 */
[----:B------:R-:W-:Y:S01]  /*03a0*/  ELECT P0, URZ, PT ;  /* 0x00000000003f782f */ /* 0x000fe20003800000 */
[----:B------:R-:W-:Y:S01]  /*03b0*/  NOP ;  /* 0x0000000000007918 */ /* 0x000fe20000000000 */
[----:B------:R-:W-:Y:S01]  /*03c0*/  ELECT P1, URZ, PT ;  /* 0x00000000003f782f */ /* 0x000fe20003820000 */
[----:B------:R-:W1:Y:S01]  /*03d0*/  SHFL.IDX PT, R3, R0, RZ, 0x1f ;  /* 0x00001fff00037589 */ /* 0x000e6200000e0000 */
[----:B0-----:R-:W-:Y:S01]  /*03e0*/  UMOV UR4, 0x20 ;  /* 0x0000002000047882 */ /* 0x001fe20000000000 */
[----:B------:R-:W-:Y:S01]  /*03f0*/  UMOV UR12, 0x80 ;  /* 0x00000080000c7882 */ /* 0x000fe20000000000 */
[----:B------:R-:W-:Y:S01]  /*0400*/  NOP ;  /* 0x0000000000007918 */ /* 0x000fe20000000000 */
[----:B------:R0:W0:Y:S01]  /*0410*/  SHFL.IDX PT, R95, R2, RZ, 0x1f ;  /* 0x00001fff025f7589 */ /* 0x00002200000e0000 */
[----:B------:R-:W-:Y:S01]  /*0420*/  ULDC.64 UR54, c[0x0][0x208] ;  /* 0x0000820000367ab9 */ /* 0x000fe20000000a00 */
[----:B-----5:R-:W-:-:S02]  /*0430*/  ISETP.NE.OR P0, PT, R5, RZ, !P0 ;  /* 0x000000ff0500720c */ /* 0x020fc40004705670 */
[----:B-1----:R-:W-:Y:S02]  /*0440*/  ISETP.NE.OR P1, PT, R3, RZ, !P1 ;  /* 0x000000ff0300720c */ /* 0x002fe40004f25670 */
[----:B------:R-:W-:-:S04]  /*0450*/  SHF.R.S32.HI R3, RZ, 0x1f, R4 ;  /* 0x0000001fff037819 */ /* 0x000fc80000011404 */
[----:B------:R-:W-:-:S05]  /*0460*/  LEA.HI R3, R3, R4, RZ, 0x7 ;  /* 0x0000000403037211 */ /* 0x000fca00078f38ff */
[----:B------:R-:W-:Y:S01]  /*0470*/  VOTEU.ALL UP0, P0 ;  /* 0x00000000003f7886 */ /* 0x000fe20000000000 */
[----:B------:R-:W-:Y:S01]  /*0480*/  LOP3.LUT R3, R3, 0xffffff80, RZ, 0xc0, !PT ;  /* 0xffffff8003037812 */ /* 0x000fe200078ec0ff */
[----:B------:R-:W-:-:S03]  /*0490*/  VOTEU.ALL UP1, P1 ;  /* 0x00000000003f7886 */ /* 0x000fc60000820000 */
[----:B------:R-:W1:Y:S01]  /*04a0*/  @!UP0 S2UR UR7, SR_CgaCtaId ;  /* 0x00000000000789c3 */ /* 0x000e620000008800 */
[----:B------:R-:W-:Y:S01]  /*04b0*/  @!UP0 UMOV UR6, 0x400 ;  /* 0x0000040000068882 */ /* 0x000fe20000000000 */
[----:B------:R-:W-:-:S04]  /*04c0*/  @!UP0 UIADD3 UR4, -UR4, 0x100000, URZ ;  /* 0x0010000004048890 */ /* 0x000fc8000fffe13f */
[----:B------:R-:W-:Y:S02]  /*04d0*/  @!UP0 USHF.L.U32 UR5, UR4, 0xb, URZ ;  /* 0x0000000b04058899 */ /* 0x000fe4000800063f */
[----:B------:R-:W-:Y:S01]  /*04e0*/  @!UP0 USHF.L.U32 UR4, UR4, 0x1, URZ ;  /* 0x0000000104048899 */ /* 0x000fe2000800063f */
[----:B------:R-:W-:Y:S01]  /*04f0*/  IMAD.IADD R3, R4, 0x1, -R3 ;  /* 0x0000000104037824 */ /* 0x000fe200078e0a03 */
[----:B------:R-:W-:Y:S01]  /*0500*/  @!UP1 UMOV UR10, 0x400 ;  /* 0x00000400000a9882 */ /* 0x000fe20000000000 */
[----:B------:R-:W-:Y:S01]  /*0510*/  VOTEU.ALL UP2, P1 ;  /* 0x00000000003f7886 */ /* 0x000fe20000840000 */
[----:B------:R-:W-:Y:S01]  /*0520*/  VOTEU.ALL UP3, P1 ;  /* 0x00000000003f7886 */ /* 0x000fe20000860000 */
[----:B------:R-:W-:Y:S01]  /*0530*/  VOTEU.ALL UP4, P1 ;  /* 0x00000000003f7886 */ /* 0x000fe20000880000 */
[----:B------:R-:W5:Y:S01]  /*0540*/  @!UP1 S2UR UR11, SR_CgaCtaId ;  /* 0x00000000000b99c3 */ /* 0x000f620000008800 */
[----:B------:R-:W-:Y:S01]  /*0550*/  VOTEU.ALL UP5, P1 ;  /* 0x00000000003f7886 */ /* 0x000fe200008a0000 */
[----:B------:R-:W-:Y:S01]  /*0560*/  ISETP.NE.AND P1, PT, RZ, UR15, PT ;  /* 0x0000000fff007c0c */ /* 0x000fe2000bf25270 */
[----:B-1----:R-:W-:-:S02]  /*0570*/  @!UP0 ULEA UR9, UR7, UR6, 0x18 ;  /* 0x0000000607098291 */ /* 0x002fc4000f8ec03f */
[----:B------:R-:W-:-:S04]  /*0580*/  @!UP1 UIADD3 UR6, -UR12, 0x100000, URZ ;  /* 0x001000000c069890 */ /* 0x000fc8000fffe13f */
[----:B------:R-:W-:Y:S02]  /*0590*/  @!UP1 USHF.L.U32 UR7, UR6, 0xb, URZ ;  /* 0x0000000b06079899 */ /* 0x000fe4000800063f */
[----:B------:R-:W-:Y:S01]  /*05a0*/  @!UP1 USHF.L.U32 UR6, UR6, 0x1, URZ ;  /* 0x0000000106069899 */ /* 0x000fe2000800063f */
[----:B------:R-:W-:Y:S01]  /*05b0*/  VOTEU.ALL UP0, P0 ;  /* 0x00000000003f7886 */ /* 0x000fe20000000000 */
[----:B-----5:R-:W-:Y:S01]  /*05c0*/  @!UP1 ULEA UR10, UR11, UR10, 0x18 ;  /* 0x0000000a0b0a9291 */ /* 0x020fe2000f8ec03f */
[----:B------:R-:W-:Y:S01]  /*05d0*/  VOTEU.ALL UP1, P0 ;  /* 0x00000000003f7886 */ /* 0x000fe20000020000 */
[----:B------:R-:W1:Y:S02]  /*05e0*/  FENCE.VIEW.ASYNC.S ;  /* 0x00000000000073c6 */ /* 0x000e640000000000 */
[----:B-1----:R-:W2:Y:S02]  /*05f0*/  @!UP0 SYNCS.EXCH.64 URZ, [UR9+0x70], UR4 ;  /* 0x00007004093f85b2 */ /* 0x002ea40008000100 */
[----:B------:R1:W2:Y:S01]  /*0600*/  @!UP1 SYNCS.EXCH.64 URZ, [UR9+0x78], UR4 ;  /* 0x00007804093f95b2 */ /* 0x0002a20008000100 */
[----:B------:R-:W-:Y:S01]  /*0610*/  NOP ;  /* 0x0000000000007918 */ /* 0x000fe20000000000 */
[----:B-1----:R-:W-:-:S02]  /*0620*/  ULDC.64 UR4, c[0x0][0x598] ;  /* 0x0001660000047ab9 */ /* 0x002fc40000000a00 */
[----:B------:R-:W-:Y:S02]  /*0630*/  ISETP.NE.U32.AND P0, PT, RZ, UR4, PT ;  /* 0x00000004ff007c0c */ /* 0x000fe4000bf05070 */
[----:B------:R1:W2:Y:S02]  /*0640*/  @!UP2 SYNCS.EXCH.64 URZ, [UR10+0x50], UR6 ;  /* 0x000050060a3fa5b2 */ /* 0x0002a40008000100 */
[----:B------:R-:W-:Y:S01]  /*0650*/  ISETP.NE.AND.EX P0, PT, RZ, UR5, PT, P0 ;  /* 0x00000005ff007c0c */ /* 0x000fe2000bf05300 */
[----:B------:R1:W2:Y:S01]  /*0660*/  @!UP3 SYNCS.EXCH.64 URZ, [UR10+0x58], UR6 ;  /* 0x000058060a3fb5b2 */ /* 0x0002a20008000100 */
[----:B------:R1:W2:Y:S01]  /*0670*/  @!UP4 SYNCS.EXCH.64 URZ, [UR10+0x60], UR6 ;  /* 0x000060060a3fc5b2 */ /* 0x0002a20008000100 */
[----:B------:R1:W2:Y:S01]  /*0680*/  @!UP5 SYNCS.EXCH.64 URZ, [UR10+0x68], UR6 ;  /* 0x000068060a3fd5b2 */ /* 0x0002a20008000100 */
[----:B------:R-:W-:Y:S01]  /*0690*/  NOP ;  /* 0x0000000000007918 */ /* 0x000fe20000000000 */
[----:B--234-:R-:W-:Y:S08]  /*06a0*/  BAR.SYNC.DEFER_BLOCKING 0x0 ;  /* 0x0000000000007b1d */ /* 0x01cff00000010000 */
[----:B01----:R-:W-:Y:S05]  /*06b0*/  @!P0 BRA `(.L_x_3) ;  /* 0x00000000001c8947 */ /* 0x003fea0003800000 */
[----:B------:R-:W0:Y:S02]  /*06c0*/  LDC.64 R6, c[0x0][0x598] ;  /* 0x00016600ff067b82 */ /* 0x000e240000000a00 */
[----:B0-----:R-:W2:Y:S02]  /*06d0*/  LDG.E.64 R6, desc[UR54][R6.64] ;  /* 0x0000003606067981 */ /* 0x001ea4000c1e1b00 */
[----:B--2---:R-:W-:-:S04]  /*06e0*/  ISETP.NE.U32.AND P0, PT, R6, RZ, PT ;  /* 0x000000ff0600720c */ /* 0x004fc80003f05070 */
[----:B------:R-:W-:-:S13]  /*06f0*/  ISETP.NE.AND.EX P0, PT, R7, RZ, PT, P0 ;  /* 0x000000ff0700720c */ /* 0x000fda0003f05300 */
[----:B------:R-:W-:Y:S05]  /*0700*/  @!P0 BRA `(.L_x_3) ;  /* 0x0000000000088947 */ /* 0x000fea0003800000 */
[----:B------:R1:W5:Y:S01]  /*0710*/  LD.E R22, desc[UR54][R6.64] ;  /* 0x0000003606167980 */ /* 0x000362000c101900 */
[----:B------:R-:W-:Y:S05]  /*0720*/  BRA `(.L_x_4) ;  /* 0x0000000000247947 */ /* 0x000fea0003800000 */
.L_x_3:
[----:B------:R-:W-:Y:S02]  /*0730*/  ULDC.64 UR4, c[0x0][0x588] ;  /* 0x0001620000047ab9 */ /* 0x000fe40000000a00 */
[----:B------:R-:W-:-:S04]  /*0740*/  ISETP.NE.U32.AND P0, PT, RZ, UR4, PT ;  /* 0x00000004ff007c0c */ /* 0x000fc8000bf05070 */
[----:B------:R-:W-:-:S13]  /*0750*/  ISETP.NE.AND.EX P0, PT, RZ, UR5, PT, P0 ;  /* 0x00000005ff007c0c */ /* 0x000fda000bf05300 */
[----:B------:R-:W-:Y:S05]  /*0760*/  @!P0 BRA `(.L_x_5) ;  /* 0x00000000000c8947 */ /* 0x000fea0003800000 */
[----:B------:R-:W0:Y:S02]  /*0770*/  LDC.64 R22, c[0x0][0x588] ;  /* 0x00016200ff167b82 */ /* 0x000e240000000a00 */
[----:B0-----:R0:W5:Y:S01]  /*0780*/  LDG.E R22, desc[UR54][R22.64] ;  /* 0x0000003616167981 */ /* 0x001162000c1e1900 */
[----:B------:R-:W-:Y:S05]  /*0790*/  BRA `(.L_x_4) ;  /* 0x0000000000087947 */ /* 0x000fea0003800000 */
.L_x_5:
[----:B------:R-:W-:Y:S02]  /*07a0*/  ULDC UR4, c[0x0][0x580] ;  /* 0x0001600000047ab9 */ /* 0x000fe40000000800 */
[----:B------:R-:W-:-:S07]  /*07b0*/  IMAD.U32 R22, RZ, RZ, UR4 ;  /* 0x00000004ff167e24 */ /* 0x000fce000f8e00ff */
.L_x_4:
[----:B------:R-:W-:Y:S02]  /*07c0*/  ULDC.64 UR4, c[0x0][0x5a0] ;  /* 0x0001680000047ab9 */ /* 0x000fe40000000a00 */
[----:B------:R-:W-:-:S04]  /*07d0*/  ISETP.NE.U32.AND P0, PT, RZ, UR4, PT ;  /* 0x00000004ff007c0c */ /* 0x000fc8000bf05070 */
[----:B------:R-:W-:-:S13]  /*07e0*/  ISETP.NE.AND.EX P0, PT, RZ, UR5, PT, P0 ;  /* 0x00000005ff007c0c */ /* 0x000fda000bf05300 */
[----:B------:R-:W-:Y:S05]  /*07f0*/  @!P0 BRA `(.L_x_6) ;  /* 0x00000000001c8947 */ /* 0x000fea0003800000 */
[----:B-1----:R-:W1:Y:S02]  /*0800*/  LDC.64 R6, c[0x0][0x5a0] ;  /* 0x00016800ff067b82 */ /* 0x002e640000000a00 */
[----:B-1----:R-:W2:Y:S02]  /*0810*/  LDG.E.64 R6, desc[UR54][R6.64] ;  /* 0x0000003606067981 */ /* 0x002ea4000c1e1b00 */
[----:B--2---:R-:W-:-:S04]  /*0820*/  ISETP.NE.U32.AND P0, PT, R6, RZ, PT ;  /* 0x000000ff0600720c */ /* 0x004fc80003f05070 */
[----:B------:R-:W-:-:S13]  /*0830*/  ISETP.NE.AND.EX P0, PT, R7, RZ, PT, P0 ;  /* 0x000000ff0700720c */ /* 0x000fda0003f05300 */
[----:B------:R-:W-:Y:S05]  /*0840*/  @!P0 BRA `(.L_x_6) ;  /* 0x0000000000088947 */ /* 0x000fea0003800000 */
[----:B0-----:R2:W5:Y:S01]  /*0850*/  LD.E R23, desc[UR54][R6.64] ;  /* 0x0000003606177980 */ /* 0x001562000c101900 */
[----:B------:R-:W-:Y:S05]  /*0860*/  BRA `(.L_x_7) ;  /* 0x0000000000247947 */ /* 0x000fea0003800000 */
.L_x_6:
[----:B------:R-:W-:Y:S02]  /*0870*/  ULDC.64 UR4, c[0x0][0x590] ;  /* 0x0001640000047ab9 */ /* 0x000fe40000000a00 */
[----:B------:R-:W-:-:S04]  /*0880*/  ISETP.NE.U32.AND P0, PT, RZ, UR4, PT ;  /* 0x00000004ff007c0c */ /* 0x000fc8000bf05070 */
[----:B------:R-:W-:-:S13]  /*0890*/  ISETP.NE.AND.EX P0, PT, RZ, UR5, PT, P0 ;  /* 0x00000005ff007c0c */ /* 0x000fda000bf05300 */
[----:B------:R-:W-:Y:S05]  /*08a0*/  @!P0 BRA `(.L_x_8) ;  /* 0x00000000000c8947 */ /* 0x000fea0003800000 */
[----:B-1----:R-:W0:Y:S02]  /*08b0*/  LDC.64 R6, c[0x0][0x590] ;  /* 0x00016400ff067b82 */ /* 0x002e240000000a00 */
[----:B0-----:R0:W5:Y:S01]  /*08c0*/  LDG.E R23, desc[UR54][R6.64] ;  /* 0x0000003606177981 */ /* 0x001162000c1e1900 */
[----:B------:R-:W-:Y:S05]  /*08d0*/  BRA `(.L_x_7) ;  /* 0x0000000000087947 */ /* 0x000fea0003800000 */
.L_x_8:
[----:B------:R-:W-:Y:S02]  /*08e0*/  ULDC UR4, c[0x0][0x584] ;  /* 0x0001610000047ab9 */ /* 0x000fe40000000800 */
[----:B0-----:R-:W-:-:S07]  /*08f0*/  IMAD.U32 R23, RZ, RZ, UR4 ;  /* 0x00000004ff177e24 */ /* 0x001fce000f8e00ff */
.L_x_7:
[----:B------:R-:W3:Y:S01]  /*0900*/  S2UR UR10, SR_CTAID.Y ;  /* 0x00000000000a79c3 */ /* 0x000ee20000002600 */
[----:B------:R-:W-:Y:S01]  /*0910*/  ULDC UR5, c[0x0][0x65c] ;  /* 0x0001970000057ab9 */ /* 0x000fe20000000800 */
[----:B------:R-:W-:Y:S01]  /*0920*/  UISETP.NE.AND UP0, UPT, UR15, 0x2, UPT ;  /* 0x000000020f00788c */ /* 0x000fe2000bf05270 */
[----:B------:R-:W-:Y:S01]  /*0930*/  IMAD.MOV.U32 R18, RZ, RZ, -0x1 ;  /* 0xffffffffff127424 */ /* 0x000fe200078e00ff */
[----:B------:R-:W-:Y:S01]  /*0940*/  UISETP.NE.AND UP2, UPT, UR5, 0x1, UPT ;  /* 0x000000010500788c */ /* 0x000fe2000bf45270 */
[----:B------:R-:W-:Y:S02]  /*0950*/  IMAD.MOV.U32 R2, RZ, RZ, -0x1 ;  /* 0xffffffffff027424 */ /* 0x000fe400078e00ff */
[----:B------:R-:W-:Y:S01]  /*0960*/  IMAD.MOV.U32 R19, RZ, RZ, -0x1 ;  /* 0xffffffffff137424 */ /* 0x000fe200078e00ff */
[----:B------:R-:W4:Y:S01]  /*0970*/  S2UR UR4, SR_CTAID.X ;  /* 0x00000000000479c3 */ /* 0x000f220000002500 */
[----:B------:R-:W-:-:S06]  /*0980*/  UP2UR UR38, UPR, URZ, 0x4 ;  /* 0x000000043f267883 */ /* 0x000fcc0008000000 */
[----:B------:R-:W-:Y:S01]  /*0990*/  @UP2 ULDC UR12, c[0x0][0x10] ;  /* 0x00000400000c2ab9 */ /* 0x000fe20000000800 */
[----:B------:R-:W-:Y:S01]  /*09a0*/  @UP2 UMOV UR7, URZ ;  /* 0x0000003f00072c82 */ /* 0x000fe20008000000 */
[----:B------:R-:W-:Y:S01]  /*09b0*/  @UP2 UMOV UR5, URZ ;  /* 0x0000003f00052c82 */ /* 0x000fe20008000000 */
[----:B012---:R-:W0:Y:S01]  /*09c0*/  LDC.64 R6, c[0x0][0x650] ;  /* 0x00019400ff067b82 */ /* 0x007e220000000a00 */
[----:B---3--:R-:W-:Y:S02]  /*09d0*/  @UP2 UMOV UR9, UR10 ;  /* 0x0000000a00092c82 */ /* 0x008fe40008000000 */
[----:B------:R-:W-:Y:S01]  /*09e0*/  @UP2 UMOV UR6, UR9 ;  /* 0x0000000900062c82 */ /* 0x000fe20008000000 */
[----:B------:R-:W-:Y:S01]  /*09f0*/  @!UP2 UMOV UR9, UR10 ;  /* 0x0000000a0009ac82 */ /* 0x000fe20008000000 */
[----:B----4-:R-:W-:-:S03]  /*0a00*/  @UP2 UIMAD.WIDE.U32 UR12, UR4, UR12, UR6 ;  /* 0x0000000c040c22a5 */ /* 0x010fc6000f8e0006 */
[----:B------:R-:W-:Y:S01]  /*0a10*/  @!UP2 ULDC UR6, c[0x0][0xc] ;  /* 0x000003000006aab9 */ /* 0x000fe20000000800 */
[----:B------:R-:W-:Y:S01]  /*0a20*/  @UP2 UIADD3 UR14, UR13, UR5, URZ ;  /* 0x000000050d0e2290 */ /* 0x000fe2000fffe03f */
[----:B------:R-:W-:Y:S02]  /*0a30*/  ULDC UR10, c[0x0][0xc] ;  /* 0x00000300000a7ab9 */ /* 0x000fe40000000800 */
[----:B------:R-:W-:Y:S01]  /*0a40*/  UMOV UR5, URZ ;  /* 0x0000003f00057c82 */ /* 0x000fe20008000000 */
[----:B------:R-:W-:Y:S01]  /*0a50*/  ULDC UR11, c[0x0][0x10] ;  /* 0x00000400000b7ab9 */ /* 0x000fe20000000800 */
[----:B------:R-:W-:Y:S02]  /*0a60*/  @!UP2 UIMAD.WIDE.U32 UR6, UR6, UR9, UR4 ;  /* 0x000000090606a2a5 */ /* 0x000fe4000f8e0004 */
[----:B------:R-:W-:Y:S01]  /*0a70*/  UIMAD.WIDE.U32 UR10, UR10, UR11, URZ ;  /* 0x0000000b0a0a72a5 */ /* 0x000fe2000f8e003f */
[----:B------:R-:W-:-:S03]  /*0a80*/  ULDC UR13, c[0x0][0x14] ;  /* 0x00000500000d7ab9 */ /* 0x000fc60000000800 */
[----:B------:R-:W-:Y:S02]  /*0a90*/  UIMAD.WIDE.U32 UR52, UR10, UR13, URZ ;  /* 0x0000000d0a3472a5 */ /* 0x000fe4000f8e003f */
[----:B------:R-:W-:Y:S01]  /*0aa0*/  UIMAD UR37, UR11, UR13, URZ ;  /* 0x0000000d0b2572a4 */ /* 0x000fe2000f8e023f */
[----:B------:R-:W-:Y:S01]  /*0ab0*/  @!UP2 UMOV UR12, UR6 ;  /* 0x00000006000cac82 */ /* 0x000fe20008000000 */
[----:B------:R-:W-:Y:S02]  /*0ac0*/  @!UP2 UMOV UR14, UR7 ;  /* 0x00000007000eac82 */ /* 0x000fe40008000000 */
[----:B------:R-:W-:Y:S02]  /*0ad0*/  UIADD3 UR37, UR53, UR37, URZ ;  /* 0x0000002535257290 */ /* 0x000fe4000fffe03f */
[----:B------:R-:W-:-:S04]  /*0ae0*/  UIADD3 UR6, UP1, UR12, UR52, URZ ;  /* 0x000000340c067290 */ /* 0x000fc8000ff3e03f */
[----:B------:R-:W-:Y:S02]  /*0af0*/  UIADD3.X UR7, UR14, UR37, URZ, UP1, !UPT ;  /* 0x000000250e077290 */ /* 0x000fe40008ffe43f */
[----:B------:R-:W-:Y:S02]  /*0b00*/  USEL UR6, UR6, UR12, !UP0 ;  /* 0x0000000c06067287 */ /* 0x000fe4000c000000 */
[----:B------:R-:W-:-:S04]  /*0b10*/  USEL UR7, UR7, UR14, !UP0 ;  /* 0x0000000e07077287 */ /* 0x000fc8000c000000 */
[----:B0-----:R-:W-:Y:S01]  /*0b20*/  ISETP.LE.U32.AND P0, PT, R6, UR6, PT ;  /* 0x0000000606007c0c */ /* 0x001fe2000bf03070 */
[----:B------:R-:W-:Y:S02]  /*0b30*/  IMAD.U32 R16, RZ, RZ, UR6 ;  /* 0x00000006ff107e24 */ /* 0x000fe4000f8e00ff */
[----:B------:R-:W-:Y:S02]  /*0b40*/  IMAD.U32 R0, RZ, RZ, UR7 ;  /* 0x00000007ff007e24 */ /* 0x000fe4000f8e00ff */
[----:B------:R-:W-:-:S03]  /*0b50*/  IMAD.U32 R17, RZ, RZ, UR7 ;  /* 0x00000007ff117e24 */ /* 0x000fc6000f8e00ff */
[----:B------:R-:W-:Y:S02]  /*0b60*/  ISETP.GE.U32.AND.EX P0, PT, R0, R7, PT, P0 ;  /* 0x000000070000720c */ /* 0x000fe40003f06100 */
[----:B------:R-:W-:-:S11]  /*0b70*/  PRMT R0, RZ, 0x7610, R0 ;  /* 0x00007610ff007816 */ /* 0x000fd60000000000 */
[----:B------:R-:W-:Y:S05]  /*0b80*/  @P0 BRA `(.L_x_9) ;  /* 0x00000004008c0947 */ /* 0x000fea0003800000 */
[----:B------:R-:W-:Y:S01]  /*0b90*/  I2FP.F32.U32 R0, UR4 ;  /* 0x0000000400007c45 */ /* 0x000fe20008201000 */
[----:B------:R-:W-:Y:S01]  /*0ba0*/  ULDC.64 UR16, c[0x0][0x628] ;  /* 0x00018a0000107ab9 */ /* 0x000fe20000000a00 */
[----:B------:R-:W-:Y:S01]  /*0bb0*/  ULDC UR6, c[0x0][0x150] ;  /* 0x0000540000067ab9 */ /* 0x000fe20000000800 */
[----:B------:R-:W-:Y:S01]  /*0bc0*/  ISETP.NE.U32.AND P0, PT, RZ, UR16, PT ;  /* 0x00000010ff007c0c */ /* 0x000fe2000bf05070 */
[----:B------:R-:W-:Y:S01]  /*0bd0*/  ULDC UR15, c[0x0][0x630] ;  /* 0x00018c00000f7ab9 */ /* 0x000fe20000000800 */
[----:B------:R-:W-:Y:S01]  /*0be0*/  FMUL R0, R0, UR6 ;  /* 0x0000000600007c20 */ /* 0x000fe20008400000 */
[----:B------:R-:W-:Y:S01]  /*0bf0*/  R2UR UR19, R16 ;  /* 0x00000000101372ca */ /* 0x000fe200000e0000 */
[----:B------:R-:W-:Y:S01]  /*0c00*/  ULDC UR21, c[0x0][0x154] ;  /* 0x0000550000157ab9 */ /* 0x000fe20000000800 */
[----:B------:R-:W-:Y:S01]  /*0c10*/  ISETP.NE.AND.EX P0, PT, RZ, UR17, PT, P0 ;  /* 0x00000011ff007c0c */ /* 0x000fe2000bf05300 */
[----:B------:R0:W1:Y:S01]  /*0c20*/  F2I.U32.TRUNC.NTZ R2, R0 ;  /* 0x0000000000027305 */ /* 0x000062000020f000 */
[----:B------:R-:W-:-:S02]  /*0c30*/  R2UR UR20, R17 ;  /* 0x00000000111472ca */ /* 0x000fc400000e0000 */
[----:B------:R-:W-:Y:S02]  /*0c40*/  R2UR UR6, R16 ;  /* 0x00000000100672ca */ /* 0x000fe400000e0000 */
[----:B------:R-:W-:-:S07]  /*0c50*/  R2UR UR7, R17 ;  /* 0x00000000110772ca */ /* 0x000fce00000e0000 */
[----:B0-----:R-:W-:Y:S08]  /*0c60*/  @!P0 BRA `(.L_x_10) ;  /* 0x0000000000308947 */ /* 0x001ff00003800000 */
[----:B------:R-:W-:Y:S01]  /*0c70*/  R2UR UR6, R16 ;  /* 0x00000000100672ca */ /* 0x000fe200000e0000 */
[----:B------:R-:W-:Y:S01]  /*0c80*/  ULDC UR12, c[0x0][0x634] ;  /* 0x00018d00000c7ab9 */ /* 0x000fe20000000800 */
[----:B------:R-:W-:-:S11]  /*0c90*/  R2UR UR14, R17 ;  /* 0x00000000110e72ca */ /* 0x000fd600000e0000 */
[----:B------:R-:W-:-:S04]  /*0ca0*/  UIADD3 UR12, UP1, UR6, UR12, URZ ;  /* 0x0000000c060c7290 */ /* 0x000fc8000ff3e03f */
[----:B------:R-:W-:-:S04]  /*0cb0*/  UIADD3.X UR14, URZ, UR14, URZ, UP1, !UPT ;  /* 0x0000000e3f0e7290 */ /* 0x000fc80008ffe43f */
[----:B------:R-:W-:-:S04]  /*0cc0*/  UIMAD.WIDE.U32 UR6, UR14, UR16, URZ ;  /* 0x000000100e0672a5 */ /* 0x000fc8000f8e003f */
[----:B------:R-:W-:Y:S02]  /*0cd0*/  UIMAD.WIDE.U32 UR10, UP1, UR12, UR17, UR6 ;  /* 0x000000110c0a72a5 */ /* 0x000fe4000f820006 */
[----:B------:R-:W-:Y:S02]  /*0ce0*/  UIMAD.WIDE.U32 UR6, UR12, UR16, URZ ;  /* 0x000000100c0672a5 */ /* 0x000fe4000f8e003f */
[----:B------:R-:W-:Y:S02]  /*0cf0*/  UIADD3.X UR13, URZ, URZ, URZ, UP1, !UPT ;  /* 0x0000003f3f0d7290 */ /* 0x000fe40008ffe43f */
[----:B------:R-:W-:Y:S01]  /*0d00*/  UIADD3 URZ, UP1, UR7, UR10, URZ ;  /* 0x0000000a073f7290 */ /* 0x000fe2000ff3e03f */
[----:B------:R-:W-:-:S03]  /*0d10*/  UMOV UR12, UR11 ;  /* 0x0000000b000c7c82 */ /* 0x000fc60008000000 */
[----:B------:R-:W-:-:S12]  /*0d20*/  UIMAD.WIDE.U32.X UR6, UR14, UR17, UR12, UP1 ;  /* 0x000000110e0672a5 */ /* 0x000fd800088e040c */
.L_x_10:
[----:B------:R-:W-:Y:S01]  /*0d30*/  USHF.R.U64 UR5, UR6, UR15, UR7 ;  /* 0x0000000f06057299 */ /* 0x000fe20008001207 */
[----:B------:R-:W-:Y:S01]  /*0d40*/  I2FP.F32.U32 R0, UR9 ;  /* 0x0000000900007c45 */ /* 0x000fe20008201000 */
[----:B------:R-:W-:Y:S01]  /*0d50*/  USHF.R.U32.HI UR6, URZ, UR15, UR7 ;  /* 0x0000000f3f067299 */ /* 0x000fe20008011607 */
[----:B-1----:R-:W-:Y:S01]  /*0d60*/  R2UR UR14, R2 ;  /* 0x00000000020e72ca */ /* 0x002fe200000e0000 */
[----:B------:R-:W-:Y:S02]  /*0d70*/  UIADD3 UR17, UP1, URZ, -UR5, URZ ;  /* 0x800000053f117290 */ /* 0x000fe4000ff3e03f */
[----:B------:R-:W-:Y:S01]  /*0d80*/  FMUL R0, R0, UR21 ;  /* 0x0000001500007c20 */ /* 0x000fe20008400000 */
[----:B------:R-:W-:Y:S01]  /*0d90*/  ULDC.64 UR10, c[0x0][0x620] ;  /* 0x00018800000a7ab9 */ /* 0x000fe20000000a00 */
[----:B------:R-:W-:Y:S01]  /*0da0*/  UIADD3.X UR6, URZ, ~UR6, URZ, UP1, !UPT ;  /* 0x800000063f067290 */ /* 0x000fe20008ffe43f */
[----:B------:R-:W-:Y:S01]  /*0db0*/  UMOV UR12, UR19 ;  /* 0x00000013000c7c82 */ /* 0x000fe20008000000 */
[----:B------:R-:W-:-:S02]  /*0dc0*/  UMOV UR13, UR20 ;  /* 0x00000014000d7c82 */ /* 0x000fc40008000000 */
[----:B------:R-:W-:Y:S01]  /*0dd0*/  UIMAD UR6, UR6, UR10, URZ ;  /* 0x0000000a060672a4 */ /* 0x000fe2000f8e023f */
[----:B------:R-:W0:Y:S01]  /*0de0*/  F2I.U32.TRUNC.NTZ R0, R0 ;  /* 0x0000000000007305 */ /* 0x000e22000020f000 */
[----:B------:R-:W-:Y:S02]  /*0df0*/  UIMAD.WIDE.U32 UR12, UR17, UR10, UR12 ;  /* 0x0000000a110c72a5 */ /* 0x000fe4000f8e000c */
[----:B------:R-:W-:Y:S01]  /*0e00*/  UIMAD UR17, UR17, UR11, UR6 ;  /* 0x0000000b111172a4 */ /* 0x000fe2000f8e0206 */
[----:B------:R-:W-:Y:S01]  /*0e10*/  ULDC UR24, c[0x0][0x658] ;  /* 0x0001960000187ab9 */ /* 0x000fe20000000800 */
[----:B------:R-:W-:Y:S02]  /*0e20*/  UMOV UR22, 0xffffffff ;  /* 0xffffffff00167882 */ /* 0x000fe40000000000 */
[----:B------:R-:W-:Y:S01]  /*0e30*/  UIADD3 UR17, UR13, UR17, URZ ;  /* 0x000000110d117290 */ /* 0x000fe2000fffe03f */
[----:B------:R-:W-:Y:S01]  /*0e40*/  ULDC UR19, c[0x0][0x618] ;  /* 0x0001860000137ab9 */ /* 0x000fe20000000800 */
[----:B------:R-:W-:Y:S01]  /*0e50*/  ULDC.64 UR6, c[0x0][0x640] ;  /* 0x0001900000067ab9 */ /* 0x000fe20000000a00 */
[----:B------:R-:W-:Y:S01]  /*0e60*/  USHF.L.U32 UR13, UR22, UR24, URZ ;  /* 0x00000018160d7299 */ /* 0x000fe2000800063f */
[----:B------:R-:W-:Y:S01]  /*0e70*/  ISETP.NE.U32.AND P0, PT, RZ, UR6, PT ;  /* 0x00000006ff007c0c */ /* 0x000fe2000bf05070 */
[----:B------:R-:W-:-:S02]  /*0e80*/  USHF.R.U64 UR22, UR12, UR19, UR17 ;  /* 0x000000130c167299 */ /* 0x000fc40008001211 */
[----:B------:R-:W-:Y:S01]  /*0e90*/  USHF.R.U32.HI UR12, URZ, UR19, UR17 ;  /* 0x000000133f0c7299 */ /* 0x000fe20008011611 */
[----:B0-----:R-:W-:Y:S01]  /*0ea0*/  R2UR UR16, R0 ;  /* 0x00000000001072ca */ /* 0x001fe200000e0000 */
[----:B------:R-:W-:Y:S01]  /*0eb0*/  ULDC UR21, c[0x0][0x608] ;  /* 0x0001820000157ab9 */ /* 0x000fe20000000800 */
[----:B------:R-:W-:Y:S01]  /*0ec0*/  ISETP.NE.AND.EX P0, PT, RZ, UR7, PT, P0 ;  /* 0x00000007ff007c0c */ /* 0x000fe2000bf05300 */
[----:B------:R-:W-:Y:S02]  /*0ed0*/  USHF.R.U64 UR26, UR22, UR21, UR12 ;  /* 0x00000015161a7299 */ /* 0x000fe4000800120c */
[----:B------:R-:W-:Y:S01]  /*0ee0*/  USHF.R.U32.HI UR12, URZ, UR21, UR12 ;  /* 0x000000153f0c7299 */ /* 0x000fe2000801160c */
[----:B------:R-:W-:Y:S01]  /*0ef0*/  UMOV UR20, 0x1 ;  /* 0x0000000100147882 */ /* 0x000fe20000000000 */
[----:B------:R-:W-:Y:S02]  /*0f00*/  UIADD3 UR14, -UR14, URZ, URZ ;  /* 0x0000003f0e0e7290 */ /* 0x000fe4000fffe13f */
[----:B------:R-:W-:-:S02]  /*0f10*/  USHF.R.U64 UR27, UR26, UR24, UR12 ;  /* 0x000000181a1b7299 */ /* 0x000fc4000800120c */
[----:B------:R-:W-:Y:S01]  /*0f20*/  USHF.L.U32 UR19, UR20, UR24, URZ ;  /* 0x0000001814137299 */ /* 0x000fe2000800063f */
[----:B------:R-:W-:Y:S01]  /*0f30*/  ULDC UR15, c[0x0][0x144] ;  /* 0x00005100000f7ab9 */ /* 0x000fe20000000800 */
[----:B------:R-:W-:Y:S01]  /*0f40*/  ULDC UR10, c[0x0][0x600] ;  /* 0x00018000000a7ab9 */ /* 0x000fe20000000800 */
[----:B------:R-:W-:Y:S02]  /*0f50*/  ULOP3.LUT UR20, URZ, UR13, URZ, 0x33, !UPT ;  /* 0x0000000d3f147292 */ /* 0x000fe4000f8e333f */
[----:B------:R-:W-:Y:S02]  /*0f60*/  USHF.R.U32.HI UR13, URZ, UR24, UR12 ;  /* 0x000000183f0d7299 */ /* 0x000fe4000801160c */
[----:B------:R-:W-:Y:S02]  /*0f70*/  UIADD3 UR11, UR10, -0x1, URZ ;  /* 0xffffffff0a0b7890 */ /* 0x000fe4000fffe03f */
[----:B------:R-:W-:Y:S02]  /*0f80*/  UIADD3 UR23, -UR16, URZ, URZ ;  /* 0x0000003f10177290 */ /* 0x000fe4000fffe13f */
[----:B------:R-:W-:Y:S01]  /*0f90*/  UIMAD UR4, UR15, UR14, UR4 ;  /* 0x0000000e0f0472a4 */ /* 0x000fe2000f8e0204 */
[----:B------:R-:W-:Y:S01]  /*0fa0*/  ULDC UR28, c[0x0][0x148] ;  /* 0x00005200001c7ab9 */ /* 0x000fe20000000800 */
[----:B------:R-:W-:Y:S01]  /*0fb0*/  ULDC UR24, c[0x0][0x648] ;  /* 0x0001920000187ab9 */ /* 0x000fe20000000800 */
[----:B------:R-:W-:Y:S01]  /*0fc0*/  ULDC UR25, c[0x0][0x638] ;  /* 0x00018e0000197ab9 */ /* 0x000fe20000000800 */
[----:B------:R-:W-:Y:S01]  /*0fd0*/  UMOV UR12, UR27 ;  /* 0x0000001b000c7c82 */ /* 0x000fe20008000000 */
[----:B------:R-:W-:Y:S07]  /*0fe0*/  @!P0 BRA `(.L_x_11) ;  /* 0x0000000000308947 */ /* 0x000fee0003800000 */
[----:B------:R-:W-:Y:S02]  /*0ff0*/  ULDC UR16, c[0x0][0x64c] ;  /* 0x0001930000107ab9 */ /* 0x000fe40000000800 */
        /* <DEDUP_REMOVED lines=8> */
[----:B------:R-:W-:-:S07]  /*1080*/  UIMAD.WIDE.U32.X UR6, UR21, UR7, UR16, UP1 ;  /* 0x00000007150672a5 */ /* 0x000fce00088e0410 */
[----:B------:R-:W-:Y:S01]  /*1090*/  UMOV UR12, UR6 ;  /* 0x00000006000c7c82 */ /* 0x000fe20008000000 */
[----:B------:R-:W-:-:S05]  /*10a0*/  UMOV UR13, UR7 ;  /* 0x00000007000d7c82 */ /* 0x000fca0008000000 */
.L_x_11:
[----:B------:R-:W-:Y:S01]  /*10b0*/  UISETP.NE.AND UP1, UPT, UR38, URZ, UPT ;  /* 0x0000003f2600728c */ /* 0x000fe2000bf25270 */
[----:B------:R-:W-:Y:S01]  /*10c0*/  IMAD.MOV.U32 R0, RZ, RZ, 0x1 ;  /* 0x00000001ff007424 */ /* 0x000fe200078e00ff */
[----:B------:R-:W-:Y:S01]  /*10d0*/  USHF.R.U64 UR6, UR12, UR24, UR13 ;  /* 0x000000180c067299 */ /* 0x000fe2000800120d */
[----:B------:R-:W-:Y:S01]  /*10e0*/  IMAD.U32 R19, RZ, RZ, UR5 ;  /* 0x00000005ff137e24 */ /* 0x000fe2000f8e00ff */
[----:B------:R-:W-:Y:S02]  /*10f0*/  ULOP3.LUT UR20, UR26, UR20, URZ, 0xc0, !UPT ;  /* 0x000000141a147292 */ /* 0x000fe4000f8ec03f */
[----:B------:R-:W-:Y:S02]  /*1100*/  UIADD3 UR7, -UR6, URZ, URZ ;  /* 0x0000003f06077290 */ /* 0x000fe4000fffe13f */
[----:B------:R-:W-:Y:S02]  /*1110*/  UIMAD UR19, UR19, UR6, UR20 ;  /* 0x00000006131372a4 */ /* 0x000fe4000f8e0214 */
[----:B------:R-:W-:-:S02]  /*1120*/  ULOP3.LUT UR11, UR22, UR11, URZ, 0xc0, !UPT ;  /* 0x0000000b160b7292 */ /* 0x000fc4000f8ec03f */
[----:B------:R-:W-:Y:S02]  /*1130*/  @UP1 UIMAD UR4, UR28, UR23, UR9 ;  /* 0x000000171c0412a4 */ /* 0x000fe4000f8e0209 */
[----:B------:R-:W-:-:S03]  /*1140*/  UIMAD UR6, UR7, UR25, UR27 ;  /* 0x00000019070672a4 */ /* 0x000fc6000f8e021b */
[----:B------:R-:W-:Y:S01]  /*1150*/  ULDC UR7, c[0x0][0x610] ;  /* 0x0001840000077ab9 */ /* 0x000fe20000000800 */
[----:B------:R-:W-:Y:S02]  /*1160*/  UIMAD UR6, UR6, UR10, UR11 ;  /* 0x0000000a060672a4 */ /* 0x000fe4000f8e020b */
[----:B------:R-:W-:-:S04]  /*1170*/  UIMAD UR4, UR19, UR7, UR4 ;  /* 0x00000007130472a4 */ /* 0x000fc8000f8e0204 */
[----:B------:R-:W-:Y:S02]  /*1180*/  USEL UR7, UR6, UR4, !UP1 ;  /* 0x0000000406077287 */ /* 0x000fe4000c800000 */
[----:B------:R-:W-:-:S04]  /*1190*/  USEL UR4, UR4, UR6, !UP1 ;  /* 0x0000000604047287 */ /* 0x000fc8000c800000 */
[----:B------:R-:W-:Y:S02]  /*11a0*/  IMAD.U32 R2, RZ, RZ, UR7 ;  /* 0x00000007ff027e24 */ /* 0x000fe4000f8e00ff */
[----:B------:R-:W-:-:S07]  /*11b0*/  IMAD.U32 R18, RZ, RZ, UR4 ;  /* 0x00000004ff127e24 */ /* 0x000fce000f8e00ff */
.L_x_9:
[----:B------:R-:W-:Y:S02]  /*11c0*/  ULDC UR4, c[0x0][0x28c] ;  /* 0x0000a30000047ab9 */ /* 0x000fe40000000800 */
[----:B------:R-:W-:-:S04]  /*11d0*/  UIADD3 UR4, UR4, 0x7f, URZ ;  /* 0x0000007f04047890 */ /* 0x000fc8000fffe03f */
[----:B------:R-:W-:-:S04]  /*11e0*/  USHF.R.S32.HI UR5, URZ, 0x1f, UR4 ;  /* 0x0000001f3f057899 */ /* 0x000fc80008011404 */
[----:B------:R-:W-:-:S04]  /*11f0*/  ULEA.HI UR5, UR5, UR4, URZ, 0x7 ;  /* 0x0000000405057291 */ /* 0x000fc8000f8f383f */
[----:B------:R-:W-:Y:S01]  /*1200*/  USHF.R.S32.HI UR39, URZ, 0x7, UR5 ;  /* 0x000000073f277899 */ /* 0x000fe20008011405 */
[----:B------:R-:W-:Y:S11]  /*1210*/  @!P1 BRA `(.L_x_12) ;  /* 0x0000005800849947 */ /* 0x000ff60003800000 */
[----:B------:R-:W-:-:S06]  /*1220*/  UISETP.GT.U32.AND UP1, UPT, UR18, 0x1, UPT ;  /* 0x000000011200788c */ /* 0x000fcc000bf24070 */
[----:B------:R-:W-:-:S13]  /*1230*/  PLOP3.LUT P0, PT, PT, PT, UP1, 0x80, 0x0 ;  /* 0x000000000000781c */ /* 0x000fda0003f0f018 */
[----:B------:R-:W-:Y:S05]  /*1240*/  @P0 EXIT ;  /* 0x000000000000094d */ /* 0x000fea0003800000 */
.L_x_13:
[----:B------:R-:W-:-:S08]  /*1250*/  NOP ;  /* 0x0000000000007918 */ /* 0x000fd00000000000 */
[----:B------:R-:W0:Y:S02]  /*1260*/  USETMAXREG.TRY_ALLOC.CTAPOOL UP1, 0xe8 ;  /* 0x000000e8000079c8 */ /* 0x000e240008020600 */
[----:B0-----:R-:W-:-:S13]  /*1270*/  PLOP3.LUT P0, PT, PT, PT, UP1, 0x80, 0x0 ;  /* 0x000000000000781c */ /* 0x001fda0003f0f018 */
[----:B------:R-:W-:Y:S05]  /*1280*/  @!P0 BRA `(.L_x_13) ;  /* 0xfffffffc00f08947 */ /* 0x000fea000383ffff */
[----:B------:R-:W-:-:S13]  /*1290*/  LOP3.LUT P0, RZ, R0, 0xff, RZ, 0xc0, !PT ;  /* 0x000000ff00ff7812 */ /* 0x000fda000780c0ff */
[----:B------:R-:W-:Y:S05]  /*12a0*/  @!P0 EXIT ;  /* 0x000000000000894d */ /* 0x000fea0003800000 */
[----:B------:R-:W-:Y:S01]  /*12b0*/  SHF.R.S32.HI R0, RZ, 0x1f, R3 ;  /* 0x0000001fff007819 */ /* 0x000fe20000011403 */
[----:B------:R-:W0:Y:S01]  /*12c0*/  S2UR UR5, SR_CgaCtaId ;  /* 0x00000000000579c3 */ /* 0x000e220000008800 */
[----:B------:R-:W-:Y:S01]  /*12d0*/  UMOV UR42, 0x400 ;  /* 0x00000400002a7882 */ /* 0x000fe20000000000 */
[----:B------:R-:W-:Y:S01]  /*12e0*/  USHF.R.U32.HI UR4, URZ, 0x2, UR39 ;  /* 0x000000023f047899 */ /* 0x000fe20008011627 */
[CC--:B------:R-:W-:Y:S01]  /*12f0*/  LEA.HI R4, R0.reuse, R3.reuse, RZ, 0x2 ;  /* 0x0000000300047211 */ /* 0x0c0fe200078f10ff */
[----:B------:R-:W-:Y:S01]  /*1300*/  ULOP3.LUT UR45, UR39, 0x3, URZ, 0xc0, !UPT ;  /* 0x00000003272d7892 */ /* 0x000fe2000f8ec03f */
[----:B------:R-:W-:Y:S01]  /*1310*/  LEA.HI R0, R0, R3, RZ, 0x5 ;  /* 0x0000000300007211 */ /* 0x000fe200078f28ff */
[----:B------:R-:W-:Y:S01]  /*1320*/  UISETP.LT.AND UP1, UPT, UR39, 0x1, UPT ;  /* 0x000000012700788c */ /* 0x000fe2000bf21270 */
[--C-:B------:R-:W-:Y:S01]  /*1330*/  SHF.R.S32.HI R88, RZ, 0x2, R4.reuse ;  /* 0x00000002ff587819 */ /* 0x100fe20000011404 */
[----:B------:R-:W1:Y:S01]  /*1340*/  LDC.64 R6, c[0x0][0x5c8] ;  /* 0x00017200ff067b82 */ /* 0x000e620000000a00 */
[----:B------:R-:W-:Y:S01]  /*1350*/  SHF.R.S32.HI R5, RZ, 0x1f, R4 ;  /* 0x0000001fff057819 */ /* 0x000fe20000011404 */
[----:B------:R-:W-:Y:S01]  /*1360*/  ULOP3.LUT UR4, UR4, 0x1, URZ, 0xc0, !UPT ;  /* 0x0000000104047892 */ /* 0x000fe2000f8ec03f */
[----:B------:R-:W-:Y:S01]  /*1370*/  LOP3.LUT R4, R4, 0xfffffffc, RZ, 0xc0, !PT ;  /* 0xfffffffc04047812 */ /* 0x000fe200078ec0ff */
[----:B------:R-:W-:Y:S01]  /*1380*/  ULDC UR44, c[0x0][0x658] ;  /* 0x00019600002c7ab9 */ /* 0x000fe20000000800 */
[----:B------:R-:W-:Y:S01]  /*1390*/  LEA.HI R5, R5, R88, RZ, 0x3 ;  /* 0x0000005805057211 */ /* 0x000fe200078f18ff */
[----:B------:R-:W-:Y:S01]  /*13a0*/  UMOV UR6, 0xffffffff ;  /* 0xffffffff00067882 */ /* 0x000fe20000000000 */
[----:B------:R-:W-:Y:S01]  /*13b0*/  ULDC UR8, c[0x0][0x284] ;  /* 0x0000a10000087ab9 */ /* 0x000fe20000000800 */
[----:B------:R-:W-:Y:S01]  /*13c0*/  IMAD.IADD R4, R3, 0x1, -R4 ;  /* 0x0000000103047824 */ /* 0x000fe200078e0a04 */
[----:B------:R-:W-:Y:S01]  /*13d0*/  LOP3.LUT R5, R5, 0xfffffff8, RZ, 0xc0, !PT ;  /* 0xfffffff805057812 */ /* 0x000fe200078ec0ff */
[----:B------:R-:W-:Y:S01]  /*13e0*/  USEL UR45, UR45, URZ, !UP0 ;  /* 0x0000003f2d2d7287 */ /* 0x000fe2000c000000 */
[----:B------:R-:W-:Y:S01]  /*13f0*/  SHF.R.S32.HI R3, RZ, 0x5, R0 ;  /* 0x00000005ff037819 */ /* 0x000fe20000011400 */
[----:B------:R-:W-:Y:S01]  /*1400*/  VIADD R0, R95, 0xffffffff ;  /* 0xffffffff5f007836 */ /* 0x000fe20000000000 */
[----:B------:R-:W-:Y:S01]  /*1410*/  USEL UR46, UR39, 0x1, UP1 ;  /* 0x00000001272e7887 */ /* 0x000fe20008800000 */
[----:B------:R-:W-:Y:S01]  /*1420*/  IMAD.IADD R88, R88, 0x1, -R5 ;  /* 0x0000000158587824 */ /* 0x000fe200078e0a05 */
[----:B------:R-:W-:Y:S01]  /*1430*/  USHF.L.U32 UR6, UR6, UR44, URZ ;  /* 0x0000002c06067299 */ /* 0x000fe2000800063f */
[----:B------:R-:W2:Y:S01]  /*1440*/  LDC R5, c[0x0][0x288] ;  /* 0x0000a200ff057b82 */ /* 0x000ea20000000800 */
[----:B0-----:R-:W-:Y:S01]  /*1450*/  ULEA UR42, UR5, UR42, 0x18 ;  /* 0x0000002a052a7291 */ /* 0x001fe2000f8ec03f */
[C---:B------:R-:W-:Y:S01]  /*1460*/  ISETP.NE.AND P0, PT, R0.reuse, RZ, PT ;  /* 0x000000ff0000720c */ /* 0x040fe20003f05270 */
[----:B------:R-:W-:Y:S01]  /*1470*/  IMAD.SHL.U32 R0, R0, 0x8, RZ ;  /* 0x0000000800007824 */ /* 0x000fe200078e00ff */
[--C-:B------:R-:W-:Y:S01]  /*1480*/  SHF.R.S32.HI R89, RZ, 0x1f, R88.reuse ;  /* 0x0000001fff597819 */ /* 0x100fe20000011458 */
[----:B------:R-:W-:Y:S01]  /*1490*/  UIADD3 UR50, UR42, 0x50, URZ ;  /* 0x000000502a327890 */ /* 0x000fe2000fffe03f */
[----:B------:R-:W-:Y:S01]  /*14a0*/  IMAD.SHL.U32 R90, R4, 0x2, RZ ;  /* 0x00000002045a7824 */ /* 0x000fe200078e00ff */
[----:B------:R-:W-:Y:S01]  /*14b0*/  UISETP.EQ.U32.AND UP0, UPT, UR4, 0x1, !UP0 ;  /* 0x000000010400788c */ /* 0x000fe2000c702070 */
[C-C-:B------:R-:W-:Y:S01]  /*14c0*/  IMAD R97, R3.reuse, -0x10, -R88.reuse ;  /* 0xfffffff003617824 */ /* 0x140fe200078e0a58 */
[----:B------:R-:W-:Y:S01]  /*14d0*/  LOP3.LUT R0, R0, 0x8, RZ, 0xc0, !PT ;  /* 0x0000000800007812 */ /* 0x000fe200078ec0ff */
[----:B------:R-:W-:Y:S01]  /*14e0*/  IMAD.WIDE R88, R3, 0x10, R88 ;  /* 0x0000001003587825 */ /* 0x000fe200078e0258 */
[C---:B-1----:R-:W-:Y:S01]  /*14f0*/  SHF.L.U64.HI R92, R6.reuse, 0x3, R7 ;  /* 0x00000003065c7819 */ /* 0x042fe20000010207 */
[----:B------:R-:W-:Y:S01]  /*1500*/  ULDC UR43, c[0x0][0x600] ;  /* 0x00018000002b7ab9 */ /* 0x000fe20000000800 */
[----:B------:R-:W-:Y:S01]  /*1510*/  SEL R98, RZ, 0x1, P0 ;  /* 0x00000001ff627807 */ /* 0x000fe20000000000 */
[----:B------:R-:W-:Y:S01]  /*1520*/  IMAD.SHL.U32 R93, R6, 0x8, RZ ;  /* 0x00000008065d7824 */ /* 0x000fe200078e00ff */
[----:B------:R-:W-:Y:S01]  /*1530*/  LEA R95, R95, UR50, 0x3 ;  /* 0x000000325f5f7c11 */ /* 0x000fe2000f8e18ff */
[----:B------:R-:W-:Y:S01]  /*1540*/  VIADD R97, R97, UR8 ;  /* 0x0000000861617c36 */ /* 0x000fe20008000000 */
[C---:B------:R-:W-:Y:S01]  /*1550*/  LOP3.LUT R99, R0.reuse, 0x8, RZ, 0x3c, !PT ;  /* 0x0000000800637812 */ /* 0x040fe200078e3cff */
[----:B------:R-:W-:Y:S01]  /*1560*/  UMOV UR7, 0x1 ;  /* 0x0000000100077882 */ /* 0x000fe20000000000 */
[----:B------:R-:W-:Y:S01]  /*1570*/  LOP3.LUT R96, R0, 0x18, RZ, 0x3c, !PT ;  /* 0x0000001800607812 */ /* 0x000fe200078e3cff */
[----:B------:R-:W-:Y:S01]  /*1580*/  ULOP3.LUT UR49, UR36, 0x1, URZ, 0xfc, !UPT ;  /* 0x0000000124317892 */ /* 0x000fe2000f8efc3f */
[----:B------:R-:W-:Y:S01]  /*1590*/  SHF.R.S32.HI R91, RZ, 0x1f, R90 ;  /* 0x0000001fff5b7819 */ /* 0x000fe2000001145a */
[----:B------:R-:W-:Y:S01]  /*15a0*/  USHF.L.U32 UR40, UR39, 0x1, URZ ;  /* 0x0000000127287899 */ /* 0x000fe2000800063f */
[----:B--2---:R-:W-:Y:S01]  /*15b0*/  IMAD R94, R4, -0x2, R5 ;  /* 0xfffffffe045e7824 */ /* 0x004fe200078e0205 */
[----:B------:R-:W-:-:S02]  /*15c0*/  USHF.L.U64.HI UR41, UR52, 0x1, UR37 ;  /* 0x0000000134297899 */ /* 0x000fc40008010225 */
[----:B------:R-:W-:Y:S02]  /*15d0*/  UIADD3 UR43, UR43, -0x1, URZ ;  /* 0xffffffff2b2b7890 */ /* 0x000fe4000fffe03f */
[----:B------:R-:W-:Y:S02]  /*15e0*/  USHF.L.U32 UR44, UR7, UR44, URZ ;  /* 0x0000002c072c7299 */ /* 0x000fe4000800063f */
[----:B------:R-:W-:Y:S02]  /*15f0*/  UIADD3 UR46, -UR46, UR39, URZ ;  /* 0x000000272e2e7290 */ /* 0x000fe4000fffe13f */
[----:B------:R-:W-:Y:S02]  /*1600*/  ULOP3.LUT UR47, URZ, UR6, URZ, 0x33, !UPT ;  /* 0x000000063f2f7292 */ /* 0x000fe4000f8e333f */
[----:B------:R-:W-:-:S12]  /*1610*/  USEL UR48, URZ, 0x1, !UP0 ;  /* 0x000000013f307887 */ /* 0x000fd8000c000000 */
.L_x_161:
[----:B------:R-:W-:-:S04]  /*1620*/  SHF.L.U32 R0, R98, 0x1f, RZ ;  /* 0x0000001f62007819 */ /* 0x000fc800000006ff */
[----:B------:R-:W0:Y:S02]  /*1630*/  SYNCS.PHASECHK.TRANS64.TRYWAIT P0, [R95+URZ+-0x8], R0 ;  /* 0xfffff8005f0075a7 */ /* 0x000e24000800017f */
[----:B012345:R-:W-:Y:S05]  /*1640*/  @!P0 BRA `(.L_x_14) ;  /* 0x0000006400888947 */ /* 0x03ffea0003800000 */
.L_x_183:
[----:B------:R-:W-:Y:S02]  /*1650*/  ULDC UR4, c[0x0][0x28c] ;  /* 0x0000a30000047ab9 */ /* 0x000fe40000000800 */
[----:B------:R-:W-:-:S13]  /*1660*/  ISETP.LT.AND P0, PT, RZ, UR4, PT ;  /* 0x00000004ff007c0c */ /* 0x000fda000bf01270 */
[----:B------:R-:W-:Y:S05]  /*1670*/  @P0 BRA `(.L_x_15) ;  /* 0x0000000000400947 */ /* 0x000fea0003800000 */
[----:B0-----:R-:W-:Y:S01]  /*1680*/  MOV R0, 0x0 ;  /* 0x0000000000007802 */ /* 0x001fe20000000f00 */
[----:B------:R-:W-:Y:S01]  /*1690*/  ULDC.64 UR4, c[0x4][0x68] ;  /* 0x01001a0000047ab9 */ /* 0x000fe20000000a00 */
[----:B------:R-:W-:Y:S01]  /*16a0*/  ULDC.64 UR6, c[0x4][0x8] ;  /* 0x0100020000067ab9 */ /* 0x000fe20000000a00 */
[----:B------:R-:W-:Y:S01]  /*16b0*/  IMAD.U32 R4, RZ, RZ, UR4 ;  /* 0x00000004ff047e24 */ /* 0x000fe2000f8e00ff */
[----:B------:R0:W1:Y:S01]  /*16c0*/  LDC.64 R14, c[0x4][R0] ;  /* 0x01000000000e7b82 */ /* 0x0000620000000a00 */
[----:B------:R-:W-:Y:S01]  /*16d0*/  IMAD.U32 R5, RZ, RZ, UR5 ;  /* 0x00000005ff057e24 */ /* 0x000fe2000f8e00ff */
[----:B------:R-:W-:Y:S01]  /*16e0*/  ULDC.64 UR4, c[0x4][0x70] ;  /* 0x01001c0000047ab9 */ /* 0x000fe20000000a00 */
[----:B------:R-:W-:Y:S02]  /*16f0*/  IMAD.U32 R10, RZ, RZ, UR6 ;  /* 0x00000006ff0a7e24 */ /* 0x000fe4000f8e00ff */
[----:B------:R-:W-:Y:S02]  /*1700*/  IMAD.U32 R6, RZ, RZ, UR4 ;  /* 0x00000004ff067e24 */ /* 0x000fe4000f8e00ff */
[----:B------:R-:W-:-:S02]  /*1710*/  IMAD.U32 R7, RZ, RZ, UR5 ;  /* 0x00000005ff077e24 */ /* 0x000fc4000f8e00ff */
[----:B------:R-:W-:Y:S02]  /*1720*/  IMAD.U32 R11, RZ, RZ, UR7 ;  /* 0x00000007ff0b7e24 */ /* 0x000fe4000f8e00ff */
[----:B------:R-:W-:Y:S02]  /*1730*/  IMAD.MOV.U32 R8, RZ, RZ, 0x1e1 ;  /* 0x000001e1ff087424 */ /* 0x000fe400078e00ff */
[----:B------:R-:W-:Y:S02]  /*1740*/  IMAD.MOV.U32 R12, RZ, RZ, 0x1 ;  /* 0x00000001ff0c7424 */ /* 0x000fe400078e00ff */
[----:B0-----:R-:W-:-:S07]  /*1750*/  IMAD.MOV.U32 R13, RZ, RZ, RZ ;  /* 0x000000ffff0d7224 */ /* 0x001fce00078e00ff */
[----:B------:R-:W-:-:S07]  /*1760*/  LEPC R20, `(.L_x_15) ;  /* 0x000000001014794e */ /* 0x000fce0000000000 */
[----:B-1---5:R-:W-:Y:S05]  /*1770*/  CALL.ABS.NOINC R14 ;  /* 0x000000000e007343 */ /* 0x022fea0003c00000 */
.L_x_15:
[----:B0-----:R-:W-:-:S05]  /*1780*/  IMAD.U32 R0, RZ, RZ, UR49 ;  /* 0x00000031ff007e24 */ /* 0x001fca000f8e00ff */
[----:B------:R-:W-:-:S13]  /*1790*/  ISETP.NE.AND P0, PT, R0, 0x3, PT ;  /* 0x000000030000780c */ /* 0x000fda0003f05270 */
[----:B------:R-:W-:Y:S05]  /*17a0*/  @!P0 BRA `(.L_x_16) ;  /* 0x0000000000048947 */ /* 0x000fea0003800000 */
[----:B------:R-:W-:Y:S01]  /*17b0*/  BPT.TRAP 0x1 ;  /* 0x000000040000795c */ /* 0x000fe20000300000 */
.L_x_16:
[----:B------:R-:W-:Y:S02]  /*17c0*/  IMAD.U32 R3, RZ, RZ, UR45 ;  /* 0x0000002dff037e24 */ /* 0x000fe4000f8e00ff */
[----:B------:R-:W-:-:S03]  /*17d0*/  IMAD.U32 R0, RZ, RZ, UR48 ;  /* 0x00000030ff007e24 */ /* 0x000fc6000f8e00ff */
[----:B------:R-:W-:Y:S02]  /*17e0*/  LEA R3, R3, UR42, 0x3 ;  /* 0x0000002a03037c11 */ /* 0x000fe4000f8e18ff */
[----:B------:R-:W-:-:S04]  /*17f0*/  SHF.L.U32 R0, R0, 0x1f, RZ ;  /* 0x0000001f00007819 */ /* 0x000fc800000006ff */
[----:B------:R0:W1:Y:S01]  /*1800*/  SYNCS.PHASECHK.TRANS64.TRYWAIT P1, [R3+URZ], R0 ;  /* 0x00000000030075a7 */ /* 0x000062000802017f */
[----:B------:R-:W-:Y:S05]  /*1810*/  @!P0 BRA `(.L_x_17) ;  /* 0x0000000000048947 */ /* 0x000fea0003800000 */
[----:B------:R-:W-:Y:S01]  /*1820*/  BPT.TRAP 0x1 ;  /* 0x000000040000795c */ /* 0x000fe20000300000 */
.L_x_17:
[----:B------:R-:W-:-:S05]  /*1830*/  IMAD.U32 R4, RZ, RZ, UR46 ;  /* 0x0000002eff047e24 */ /* 0x000fca000f8e00ff */
[----:B------:R-:W-:Y:S01]  /*1840*/  ISETP.GE.AND P2, PT, R4, 0x1, PT ;  /* 0x000000010400780c */ /* 0x000fe20003f46270 */
[----:B-1----:R-:W-:-:S12]  /*1850*/  @P1 BRA `(.L_x_18) ;  /* 0x0000000000081947 */ /* 0x002fd80003800000 */
[----:B------:R-:W1:Y:S02]  /*1860*/  SYNCS.PHASECHK.TRANS64.TRYWAIT P1, [R3+URZ], R0 ;  /* 0x00000000030075a7 */ /* 0x000e64000802017f */
[----:B-1----:R-:W-:Y:S05]  /*1870*/  @!P1 BRA `(.L_x_19) ;  /* 0x0000006400109947 */ /* 0x002fea0003800000 */
.L_x_18:
[----:B------:R-:W-:Y:S05]  /*1880*/  WARPSYNC.ALL ;  /* 0x0000000000007948 */ /* 0x000fea0003800000 */
[----:B------:R-:W-:Y:S01]  /*1890*/  UIADD3 UR5, UR42, 0x10180, URZ ;  /* 0x000101802a057890 */ /* 0x000fe2000fffe03f */
[----:B------:R-:W-:Y:S01]  /*18a0*/  WARPGROUP.ARRIVE ;  /* 0x00000000000079c5 */ /* 0x000fe20000000000 */
[----:B------:R-:W-:Y:S02]  /*18b0*/  UIADD3 UR4, UR42, 0x180, URZ ;  /* 0x000001802a047890 */ /* 0x000fe4000fffe03f */
[----:B------:R-:W-:Y:S02]  /*18c0*/  USHF.R.U32.HI UR5, URZ, 0x4, UR5 ;  /* 0x000000043f057899 */ /* 0x000fe40008011605 */
[----:B------:R-:W-:-:S02]  /*18d0*/  USHF.R.U32.HI UR4, URZ, 0x4, UR4 ;  /* 0x000000043f047899 */ /* 0x000fc40008011604 */
[----:B------:R-:W-:Y:S02]  /*18e0*/  ULOP3.LUT UR5, UR5, 0x3fff, URZ, 0xc0, !UPT ;  /* 0x00003fff05057892 */ /* 0x000fe4000f8ec03f */
[----:B------:R-:W-:Y:S02]  /*18f0*/  ULOP3.LUT UR9, UR4, 0x3fff, URZ, 0xc0, !UPT ;  /* 0x00003fff04097892 */ /* 0x000fe4000f8ec03f */
[----:B------:R-:W-:Y:S02]  /*1900*/  ULOP3.LUT UR8, UR5, 0x4000000, URZ, 0xfc, !UPT ;  /* 0x0400000005087892 */ /* 0x000fe4000f8efc3f */
[----:B------:R-:W-:Y:S02]  /*1910*/  ULEA UR11, UR45, UR9, 0xa ;  /* 0x000000092d0b7291 */ /* 0x000fe4000f8e503f */
[----:B------:R-:W-:Y:S01]  /*1920*/  ULEA UR10, UR45, UR8, 0xb ;  /* 0x000000082d0a7291 */ /* 0x000fe2000f8e583f */
[----:B------:R-:W-:Y:S01]  /*1930*/  UMOV UR5, 0x40000040 ;  /* 0x4000004000057882 */ /* 0x000fe20000000000 */
[----:B------:R-:W-:-:S03]  /*1940*/  UMOV UR7, 0x40000040 ;  /* 0x4000004000077882 */ /* 0x000fc60000000000 */
[----:B------:R-:W-:Y:S02]  /*1950*/  UMOV UR4, UR11 ;  /* 0x0000000b00047c82 */ /* 0x000fe40008000000 */
[----:B------:R-:W-:Y:S02]  /*1960*/  UMOV UR6, UR10 ;  /* 0x0000000a00067c82 */ /* 0x000fe40008000000 */
[----:B------:R-:W-:Y:S01]  /*1970*/  HGMMA.64x128x16.F32.BF16 R24, gdesc[UR4].tnspA.tnspB, RZ, !UPT, gsb0 ;  /* 0x61e00000041879f0 */ /* 0x000fe2000c0018ff */
[----:B------:R-:W-:Y:S02]  /*1980*/  UIADD3 UR4, UR11, 0x80, URZ ;  /* 0x000000800b047890 */ /* 0x000fe4000fffe03f */
[----:B------:R-:W-:Y:S01]  /*1990*/  UIADD3 UR6, UR10, 0x80, URZ ;  /* 0x000000800a067890 */ /* 0x000fe2000fffe03f */
[----:B------:R-:W-:Y:S01]  /*19a0*/  UMOV UR5, 0x40000040 ;  /* 0x4000004000057882 */ /* 0x000fe20000000000 */
[----:B------:R-:W-:Y:S01]  /*19b0*/  UMOV UR7, 0x40000040 ;  /* 0x4000004000077882 */ /* 0x000fe20000000000 */
[----:B------:R-:W-:-:S02]  /*19c0*/  WARPGROUP.DEPBAR.LE gsb0, 0x0 ;  /* 0x00008000000079c5 */ /* 0x000fc40000010000 */
[----:B------:R-:W-:-:S06]  /*19d0*/  WARPGROUP.ARRIVE ;  /* 0x00000000000079c5 */ /* 0x000fcc0000000000 */
[----:B------:R-:W-:Y:S01]  /*19e0*/  HGMMA.64x128x16.F32.BF16 R24, gdesc[UR4].tnspA.tnspB, R24, gsb0 ;  /* 0x61e00000041879f0 */ /* 0x000fe20008001818 */
[----:B------:R-:W-:Y:S02]  /*19f0*/  UIADD3 UR4, UR11, 0x100, URZ ;  /* 0x000001000b047890 */ /* 0x000fe4000fffe03f */
[----:B------:R-:W-:Y:S01]  /*1a00*/  UIADD3 UR6, UR10, 0x100, URZ ;  /* 0x000001000a067890 */ /* 0x000fe2000fffe03f */
[----:B------:R-:W-:Y:S01]  /*1a10*/  UMOV UR5, 0x40000040 ;  /* 0x4000004000057882 */ /* 0x000fe20000000000 */
[----:B------:R-:W-:Y:S01]  /*1a20*/  UMOV UR7, 0x40000040 ;  /* 0x4000004000077882 */ /* 0x000fe20000000000 */
[----:B------:R-:W-:Y:S02]  /*1a30*/  WARPGROUP.DEPBAR.LE gsb0, 0x0 ;  /* 0x00008000000079c5 */ /* 0x000fe40000010000 */
        /* <DEDUP_REMOVED lines=36> */
[----:B------:R-:W-:Y:S03]  /*1c80*/  HGMMA.64x128x16.F32.BF16 R24, gdesc[UR4].tnspA.tnspB, R24, gsb0 ;  /* 0x61e00000041879f0 */ /* 0x000fe60008001818 */
[----:B------:R-:W-:Y:S02]  /*1c90*/  WARPGROUP.DEPBAR.LE gsb0, 0x0 ;  /* 0x00008000000079c5 */ /* 0x000fe40000010000 */
[----:B------:R-:W-:Y:S05]  /*1ca0*/  @!P2 BRA `(.L_x_20) ;  /* 0x000000040084a947 */ /* 0x000fea0003800000 */
[----:B------:R-:W-:Y:S01]  /*1cb0*/  UIADD3 UR10, UR45, 0x1, URZ ;  /* 0x000000012d0a7890 */ /* 0x000fe2000fffe03f */
[----:B01----:R-:W-:Y:S01]  /*1cc0*/  IMAD.U32 R0, RZ, RZ, UR46 ;  /* 0x0000002eff007e24 */ /* 0x003fe2000f8e00ff */
[----:B------:R-:W-:Y:S02]  /*1cd0*/  UMOV UR11, UR45 ;  /* 0x0000002d000b7c82 */ /* 0x000fe40008000000 */
[----:B------:R-:W-:-:S04]  /*1ce0*/  UISETP.NE.AND UP0, UPT, UR10, 0x4, UPT ;  /* 0x000000040a00788c */ /* 0x000fc8000bf05270 */
[----:B------:R-:W-:Y:S02]  /*1cf0*/  USEL UR4, URZ, 0x1, UP0 ;  /* 0x000000013f047887 */ /* 0x000fe40008000000 */
[----:B------:R-:W-:Y:S02]  /*1d00*/  USEL UR10, UR10, URZ, UP0 ;  /* 0x0000003f0a0a7287 */ /* 0x000fe40008000000 */
[----:B------:R-:W-:-:S06]  /*1d10*/  ULOP3.LUT UR4, UR48, UR4, URZ, 0x3c, !UPT ;  /* 0x0000000430047292 */ /* 0x000fcc000f8e3c3f */
[----:B------:R-:W-:-:S07]  /*1d20*/  IMAD.U32 R5, RZ, RZ, UR4 ;  /* 0x00000004ff057e24 */ /* 0x000fce000f8e00ff */
.L_x_27:
[----:B01----:R-:W-:Y:S05]  /*1d30*/  @!P0 BRA `(.L_x_21) ;  /* 0x0000000000048947 */ /* 0x003fea0003800000 */
[----:B------:R-:W-:Y:S01]  /*1d40*/  BPT.TRAP 0x1 ;  /* 0x000000040000795c */ /* 0x000fe20000300000 */
.L_x_21:
[----:B------:R-:W-:Y:S01]  /*1d50*/  ULEA UR4, UR10, UR42, 0x3 ;  /* 0x0000002a0a047291 */ /* 0x000fe2000f8e183f */
[----:B------:R-:W-:-:S08]  /*1d60*/  SHF.L.U32 R3, R5, 0x1f, RZ ;  /* 0x0000001f05037819 */ /* 0x000fd000000006ff */
[----:B------:R0:W1:Y:S01]  /*1d70*/  SYNCS.PHASECHK.TRANS64.TRYWAIT P1, [UR4], R3 ;  /* 0x00000003ff0075a7 */ /* 0x0000620008020144 */
[----:B------:R-:W-:Y:S05]  /*1d80*/  @!P0 BRA `(.L_x_22) ;  /* 0x0000000000048947 */ /* 0x000fea0003800000 */
[----:B------:R-:W-:Y:S01]  /*1d90*/  BPT.TRAP 0x1 ;  /* 0x000000040000795c */ /* 0x000fe20000300000 */
.L_x_22:
[----:B-1----:R-:W-:Y:S05]  /*1da0*/  @P1 BRA `(.L_x_23) ;  /* 0x0000000000081947 */ /* 0x002fea0003800000 */
[----:B------:R-:W1:Y:S02]  /*1db0*/  SYNCS.PHASECHK.TRANS64.TRYWAIT P1, [UR4], R3 ;  /* 0x00000003ff0075a7 */ /* 0x000e640008020144 */
[----:B-1----:R-:W-:Y:S05]  /*1dc0*/  @!P1 BRA `(.L_x_24) ;  /* 0x0000005c00d09947 */ /* 0x002fea0003800000 */
.L_x_23:
[----:B------:R-:W-:Y:S01]  /*1dd0*/  ULEA UR13, UR10, UR9, 0xa ;  /* 0x000000090a0d7291 */ /* 0x000fe2000f8e503f */
[----:B------:R-:W-:Y:S01]  /*1de0*/  WARPGROUP.ARRIVE ;  /* 0x00000000000079c5 */ /* 0x000fe20000000000 */
[----:B------:R-:W-:Y:S01]  /*1df0*/  ULEA UR12, UR10, UR8, 0xb ;  /* 0x000000080a0c7291 */ /* 0x000fe2000f8e583f */
[----:B------:R-:W-:Y:S01]  /*1e00*/  UMOV UR5, 0x40000040 ;  /* 0x4000004000057882 */ /* 0x000fe20000000000 */
[----:B------:R-:W-:-:S03]  /*1e10*/  UMOV UR7, 0x40000040 ;  /* 0x4000004000077882 */ /* 0x000fc60000000000 */
[----:B------:R-:W-:Y:S02]  /*1e20*/  UMOV UR4, UR13 ;  /* 0x0000000d00047c82 */ /* 0x000fe40008000000 */
[----:B------:R-:W-:Y:S02]  /*1e30*/  UMOV UR6, UR12 ;  /* 0x0000000c00067c82 */ /* 0x000fe40008000000 */
[----:B------:R-:W-:Y:S01]  /*1e40*/  HGMMA.64x128x16.F32.BF16 R24, gdesc[UR4].tnspA.tnspB, R24, gsb0 ;  /* 0x61e00000041879f0 */ /* 0x000fe20008001818 */
        /* <DEDUP_REMOVED lines=51> */
[----:B------:R-:W-:Y:S01]  /*2180*/  BPT.TRAP 0x1 ;  /* 0x000000040000795c */ /* 0x000fe20000300000 */
.L_x_25:
[----:B------:R-:W-:Y:S02]  /*2190*/  UISETP.GT.U32.AND UP0, UPT, UR36, 0x1, UPT ;  /* 0x000000012400788c */ /* 0x000fe4000bf04070 */
[----:B------:R-:W-:-:S04]  /*21a0*/  ULEA UR4, UR11, UR42, 0x3 ;  /* 0x0000002a0b047291 */ /* 0x000fc8000f8e183f */
[----:B------:R-:W-:Y:S01]  /*21b0*/  UIADD3 UR4, UR4, 0x20, URZ ;  /* 0x0000002004047890 */ /* 0x000fe2000fffe03f */
[----:B------:R-:W-:-:S03]  /*21c0*/  PLOP3.LUT P1, PT, PT, PT, UP0, 0x80, 0x0 ;  /* 0x000000000000781c */ /* 0x000fc60003f2f008 */
[----:B------:R-:W-:-:S09]  /*21d0*/  UPRMT UR4, URZ, 0x654, UR4 ;  /* 0x000006543f047896 */ /* 0x000fd20008000004 */
[----:B------:R-:W-:Y:S01]  /*21e0*/  SYNCS.ARRIVE.TRANS64.RED.A1T0 RZ, [UR4], RZ ;  /* 0x000000ffffff79a7 */ /* 0x000fe20008100404 */
[----:B------:R-:W-:Y:S05]  /*21f0*/  @P1 BRA `(.L_x_26) ;  /* 0x0000000000041947 */ /* 0x000fea0003800000 */
[----:B------:R-:W-:Y:S01]  /*2200*/  BPT.TRAP 0x1 ;  /* 0x000000040000795c */ /* 0x000fe20000300000 */
.L_x_26:
[----:B------:R-:W-:Y:S01]  /*2210*/  UIADD3 UR10, UR10, 0x1, URZ ;  /* 0x000000010a0a7890 */ /* 0x000fe2000fffe03f */
[C---:B------:R-:W-:Y:S01]  /*2220*/  ISETP.GT.AND P1, PT, R0.reuse, 0x1, PT ;  /* 0x000000010000780c */ /* 0x040fe20003f24270 */
[----:B------:R-:W-:Y:S01]  /*2230*/  UIADD3 UR11, UR11, 0x1, URZ ;  /* 0x000000010b0b7890 */ /* 0x000fe2000fffe03f */
[----:B------:R-:W-:Y:S01]  /*2240*/  VIADD R0, R0, 0xffffffff ;  /* 0xffffffff00007836 */ /* 0x000fe20000000000 */
[----:B------:R-:W-:Y:S02]  /*2250*/  UISETP.NE.AND UP0, UPT, UR10, 0x4, UPT ;  /* 0x000000040a00788c */ /* 0x000fe4000bf05270 */
[----:B------:R-:W-:Y:S02]  /*2260*/  UISETP.NE.AND UP1, UPT, UR11, 0x4, UPT ;  /* 0x000000040b00788c */ /* 0x000fe4000bf25270 */
[----:B------:R-:W-:Y:S02]  /*2270*/  USEL UR4, URZ, 0x1, UP0 ;  /* 0x000000013f047887 */ /* 0x000fe40008000000 */
[----:B------:R-:W-:-:S02]  /*2280*/  USEL UR10, UR10, URZ, UP0 ;  /* 0x0000003f0a0a7287 */ /* 0x000fc40008000000 */
[----:B------:R-:W-:Y:S02]  /*2290*/  USEL UR11, UR11, URZ, UP1 ;  /* 0x0000003f0b0b7287 */ /* 0x000fe40008800000 */
[----:B------:R-:W-:Y:S01]  /*22a0*/  LOP3.LUT R5, R5, UR4, RZ, 0x3c, !PT ;  /* 0x0000000405057c12 */ /* 0x000fe2000f8e3cff */
[----:B------:R-:W-:Y:S09]  /*22b0*/  @P1 BRA `(.L_x_27) ;  /* 0xfffffff8009c1947 */ /* 0x000ff2000383ffff */
.L_x_20:
[----:B01----:R-:W0:Y:S01]  /*22c0*/  LDC R0, c[0x0][0x28c] ;  /* 0x0000a300ff007b82 */ /* 0x003e220000000800 */
[----:B------:R1:W-:Y:S01]  /*22d0*/  SYNCS.ARRIVE.TRANS64.A1T0 RZ, [R99+UR50], RZ ;  /* 0x000000ff63ff79a7 */ /* 0x0003e20008100032 */
[----:B0-----:R-:W-:-:S13]  /*22e0*/  ISETP.GE.AND P1, PT, R0, 0x1, PT ;  /* 0x000000010000780c */ /* 0x001fda0003f26270 */
[----:B-1----:R-:W-:Y:S05]  /*22f0*/  @!P1 BRA `(.L_x_28) ;  /* 0x0000000000309947 */ /* 0x002fea0003800000 */
[----:B------:R-:W-:Y:S05]  /*2300*/  @!P0 BRA `(.L_x_29) ;  /* 0x0000000000048947 */ /* 0x000fea0003800000 */
[----:B------:R-:W-:Y:S01]  /*2310*/  BPT.TRAP 0x1 ;  /* 0x000000040000795c */ /* 0x000fe20000300000 */
.L_x_29:
[----:B------:R-:W-:Y:S02]  /*2320*/  UIADD3 UR4, UR46, UR45, URZ ;  /* 0x0000002d2e047290 */ /* 0x000fe4000fffe03f */
[----:B------:R-:W-:Y:S02]  /*2330*/  UISETP.GT.U32.AND UP0, UPT, UR36, 0x1, UPT ;  /* 0x000000012400788c */ /* 0x000fe4000bf04070 */
[----:B------:R-:W-:-:S04]  /*2340*/  USHF.L.U32 UR4, UR4, 0x3, URZ ;  /* 0x0000000304047899 */ /* 0x000fc8000800063f */
[----:B------:R-:W-:Y:S01]  /*2350*/  ULOP3.LUT UR4, UR4, 0x18, URZ, 0xc0, !UPT ;  /* 0x0000001804047892 */ /* 0x000fe2000f8ec03f */
[----:B------:R-:W-:-:S03]  /*2360*/  PLOP3.LUT P0, PT, PT, PT, UP0, 0x80, 0x0 ;  /* 0x000000000000781c */ /* 0x000fc60003f0f008 */
[----:B------:R-:W-:-:S04]  /*2370*/  UIADD3 UR4, UR42, 0x20, UR4 ;  /* 0x000000202a047890 */ /* 0x000fc8000fffe004 */
[----:B------:R-:W-:-:S09]  /*2380*/  UPRMT UR4, URZ, 0x654, UR4 ;  /* 0x000006543f047896 */ /* 0x000fd20008000004 */
[----:B------:R-:W-:Y:S01]  /*2390*/  SYNCS.ARRIVE.TRANS64.RED.A1T0 RZ, [UR4], RZ ;  /* 0x000000ffffff79a7 */ /* 0x000fe20008100404 */
[----:B------:R-:W-:Y:S05]  /*23a0*/  @P0 BRA `(.L_x_28) ;  /* 0x0000000000040947 */ /* 0x000fea0003800000 */
[----:B------:R-:W-:Y:S01]  /*23b0*/  BPT.TRAP 0x1 ;  /* 0x000000040000795c */ /* 0x000fe20000300000 */
.L_x_28:
[----:B------:R-:W-:Y:S02]  /*23c0*/  SHF.L.U32 R0, R98, 0x1f, RZ ;  /* 0x0000001f62007819 */ /* 0x000fe400000006ff */
[----:B------:R-:W-:Y:S02]  /*23d0*/  SHF.R.S32.HI R9, RZ, 0x1f, R19 ;  /* 0x0000001fff097819 */ /* 0x000fe40000011413 */
[----:B------:R-:W0:Y:S02]  /*23e0*/  SYNCS.PHASECHK.TRANS64.TRYWAIT P0, [R95+URZ+0x8], R0 ;  /* 0x000008005f0075a7 */ /* 0x000e24000800017f */
[----:B0-----:R-:W-:Y:S05]  /*23f0*/  @!P0 BRA `(.L_x_30) ;  /* 0x00000058005c8947 */ /* 0x001fea0003800000 */
.L_x_184:
[----:B------:R-:W-:Y:S01]  /*2400*/  ULDC.64 UR4, c[0x0][0x5d0] ;  /* 0x0001740000047ab9 */ /* 0x000fe20000000a00 */
[----:B------:R-:W-:Y:S01]  /*2410*/  ULDC UR6, c[0x0][0x284] ;  /* 0x0000a10000067ab9 */ /* 0x000fe20000000800 */
[----:B0-----:R-:W-:Y:S02]  /*2420*/  IMAD R0, R9, UR4, RZ ;  /* 0x0000000409007c24 */ /* 0x001fe4000f8e02ff */
[----:B------:R-:W-:Y:S02]  /*2430*/  IMAD.SHL.U32 R10, R2, 0x80, RZ ;  /* 0x00000080020a7824 */ /* 0x000fe400078e00ff */
[C---:B------:R-:W-:Y:S02]  /*2440*/  IMAD R5, R19.reuse, UR5, R0 ;  /* 0x0000000513057c24 */ /* 0x040fe4000f8e0200 */
[----:B------:R-:W-:Y:S01]  /*2450*/  IMAD.SHL.U32 R0, R18, 0x40, RZ ;  /* 0x0000004012007824 */ /* 0x000fe200078e00ff */
[----:B------:R-:W-:Y:S01]  /*2460*/  SHF.R.S32.HI R11, RZ, 0x1f, R10 ;  /* 0x0000001fff0b7819 */ /* 0x000fe2000001140a */
[----:B------:R-:W-:Y:S01]  /*2470*/  IMAD.WIDE.U32 R2, R19, UR4, R90 ;  /* 0x0000000413027c25 */ /* 0x000fe2000f8e005a */
[----:B------:R-:W-:-:S02]  /*2480*/  ULDC.64 UR4, c[0x0][0x5c8] ;  /* 0x0001720000047ab9 */ /* 0x000fc40000000a00 */
[----:B------:R-:W-:Y:S01]  /*2490*/  ISETP.GE.AND P0, PT, R0, UR6, PT ;  /* 0x0000000600007c0c */ /* 0x000fe2000bf06270 */
[----:B------:R-:W-:Y:S01]  /*24a0*/  ULDC UR6, c[0x0][0x288] ;  /* 0x0000a20000067ab9 */ /* 0x000fe20000000800 */
[----:B------:R-:W-:Y:S01]  /*24b0*/  IADD3 R2, P1, R10, R2, RZ ;  /* 0x000000020a027210 */ /* 0x000fe20007f3e0ff */
[----:B------:R-:W-:Y:S01]  /*24c0*/  IMAD.WIDE R14, R18, 0x40, R88 ;  /* 0x00000040120e7825 */ /* 0x000fe200078e0258 */
[----:B------:R-:W-:Y:S02]  /*24d0*/  ISETP.GE.OR P0, PT, R10, UR6, P0 ;  /* 0x000000060a007c0c */ /* 0x000fe40008706670 */
[----:B------:R-:W-:Y:S01]  /*24e0*/  IADD3.X R3, R11, R3, R5, P1, !PT ;  /* 0x000000030b037210 */ /* 0x000fe20000ffe405 */
[----:B------:R-:W-:-:S04]  /*24f0*/  IMAD R7, R15, UR4, RZ ;  /* 0x000000040f077c24 */ /* 0x000fc8000f8e02ff */
[C---:B------:R-:W-:Y:S02]  /*2500*/  IMAD R7, R14.reuse, UR5, R7 ;  /* 0x000000050e077c24 */ /* 0x040fe4000f8e0207 */
[----:B------:R-:W-:-:S04]  /*2510*/  IMAD.WIDE.U32 R20, R14, UR4, R2 ;  /* 0x000000040e147c25 */ /* 0x000fc8000f8e0002 */
[----:B------:R-:W-:Y:S05]  /*2520*/  @P0 BRA `(.L_x_31) ;  /* 0x0000003c00e00947 */ /* 0x000fea0003800000 */
[----:B-----5:R-:W-:Y:S01]  /*2530*/  FSETP.NEU.AND P1, PT, R23, RZ, PT ;  /* 0x000000ff1700720b */ /* 0x020fe20003f2d000 */
[----:B------:R-:W-:Y:S01]  /*2540*/  IMAD.IADD R18, R94, 0x1, -R10 ;  /* 0x000000015e127824 */ /* 0x000fe200078e0a0a */
[----:B------:R-:W-:Y:S01]  /*2550*/  BSSY B0, `(.L_x_31) ;  /* 0x00003f5000007945 */ /* 0x000fe20003800000 */
[----:B------:R-:W-:Y:S02]  /*2560*/  IMAD.IADD R0, R97, 0x1, -R0 ;  /* 0x0000000161007824 */ /* 0x000fe400078e0a00 */
[----:B------:R-:W-:Y:S01]  /*2570*/  IMAD.IADD R7, R21, 0x1, R7 ;  /* 0x0000000115077824 */ /* 0x000fe200078e0207 */
[----:B------:R-:W-:-:S04]  /*2580*/  ISETP.GT.AND P0, PT, R18, RZ, PT ;  /* 0x000000ff1200720c */ /* 0x000fc80003f04270 */
[----:B------:R-:W-:-:S03]  /*2590*/  ISETP.GT.AND P2, PT, R0, RZ, P0 ;  /* 0x000000ff0000720c */ /* 0x000fc60000744270 */
[----:B------:R-:W-:Y:S10]  /*25a0*/  @!P1 BRA `(.L_x_32) ;  /* 0x0000002c00249947 */ /* 0x000ff40003800000 */
[----:B------:R-:W0:Y:S01]  /*25b0*/  LDC.64 R100, c[0x0][0x5b8] ;  /* 0x00016e00ff647b82 */ /* 0x000e220000000a00 */
[----:B------:R-:W-:-:S07]  /*25c0*/  ULDC.64 UR4, c[0x0][0x5c0] ;  /* 0x0001700000047ab9 */ /* 0x000fce0000000a00 */
[----:B------:R-:W1:Y:S08]  /*25d0*/  LDC.64 R104, c[0x0][0x5b0] ;  /* 0x00016c00ff687b82 */ /* 0x000e700000000a00 */
[----:B------:R-:W2:Y:S01]  /*25e0*/  LDC.64 R106, c[0x0][0x5a8] ;  /* 0x00016a00ff6a7b82 */ /* 0x000ea20000000a00 */
[-C--:B0-----:R-:W-:Y:S02]  /*25f0*/  IMAD R4, R9, R100.reuse, RZ ;  /* 0x0000006409047224 */ /* 0x081fe400078e02ff */
[----:B------:R-:W-:-:S04]  /*2600*/  IMAD.WIDE.U32 R2, R19, R100, R90 ;  /* 0x0000006413027225 */ /* 0x000fc800078e005a */
[----:B------:R-:W-:Y:S01]  /*2610*/  IMAD R101, R19, R101, R4 ;  /* 0x0000006513657224 */ /* 0x000fe200078e0204 */
[----:B------:R-:W-:Y:S01]  /*2620*/  IADD3 R4, P1, R10, R2, RZ ;  /* 0x000000020a047210 */ /* 0x000fe20007f3e0ff */
[----:B-1----:R-:W-:-:S03]  /*2630*/  IMAD R2, R15, R104, RZ ;  /* 0x000000680f027224 */ /* 0x002fc600078e02ff */
[----:B------:R-:W-:Y:S01]  /*2640*/  IADD3.X R5, R11, R3, R101, P1, !PT ;  /* 0x000000030b057210 */ /* 0x000fe20000ffe465 */
[C---:B------:R-:W-:Y:S02]  /*2650*/  IMAD R103, R14.reuse, R105, R2 ;  /* 0x000000690e677224 */ /* 0x040fe400078e0202 */
[----:B------:R-:W-:-:S04]  /*2660*/  IMAD.WIDE.U32 R2, R14, R104, R4 ;  /* 0x000000680e027225 */ /* 0x000fc800078e0004 */
[----:B------:R-:W-:Y:S01]  /*2670*/  IMAD.IADD R3, R3, 0x1, R103 ;  /* 0x0000000103037824 */ /* 0x000fe200078e0267 */
[----:B--2---:R-:W-:-:S04]  /*2680*/  LEA R8, P1, R2, R106, 0x1 ;  /* 0x0000006a02087211 */ /* 0x004fc800078208ff */
[----:B------:R-:W-:-:S05]  /*2690*/  LEA.HI.X R9, R2, R107, R3, 0x1, P1 ;  /* 0x0000006b02097211 */ /* 0x000fca00008f0c03 */
[----:B------:R-:W2:Y:S01]  /*26a0*/  @P2 LDG.E.LTC128B.U16 R21, desc[UR54][R8.64] ;  /* 0x0000003608152981 */ /* 0x000ea2000c1e1520 */
[----:B------:R-:W-:Y:S01]  /*26b0*/  IMAD.WIDE.U32 R2, R14, R104, R10 ;  /* 0x000000680e027225 */ /* 0x000fe200078e000a */
[----:B------:R-:W-:Y:S02]  /*26c0*/  BSSY B1, `(.L_x_33) ;  /* 0x0000015000017945 */ /* 0x000fe40003800000 */
[----:B------:R-:W-:-:S04]  /*26d0*/  IADD3 R12, P1, R90, R2, RZ ;  /* 0x000000025a0c7210 */ /* 0x000fc80007f3e0ff */
[----:B------:R-:W-:Y:S02]  /*26e0*/  IADD3.X R13, R91, R103, R3, P1, !PT ;  /* 0x000000675b0d7210 */ /* 0x000fe40000ffe403 */
[----:B------:R-:W-:Y:S01]  /*26f0*/  LEA R6, P1, R20, UR4, 0x1 ;  /* 0x0000000414067c11 */ /* 0x000fe2000f8208ff */
[----:B------:R-:W-:-:S03]  /*2700*/  IMAD.WIDE.U32 R12, R19, R100, R12 ;  /* 0x00000064130c7225 */ /* 0x000fc600078e000c */
[----:B------:R-:W-:Y:S02]  /*2710*/  LEA.HI.X R7, R20, UR5, R7, 0x1, P1 ;  /* 0x0000000514077c11 */ /* 0x000fe400088f0c07 */
[----:B------:R-:W-:-:S04]  /*2720*/  ISETP.GT.AND P1, PT, R18, 0x1, PT ;  /* 0x000000011200780c */ /* 0x000fc80003f24270 */
[----:B------:R-:W-:Y:S01]  /*2730*/  ISETP.GT.AND P3, PT, R0, RZ, P1 ;  /* 0x000000ff0000720c */ /* 0x000fe20000f64270 */
[----:B--2---:R-:W-:-:S04]  /*2740*/  IMAD.U32 R2, R21, 0x10000, RZ ;  /* 0x0001000015027824 */ /* 0x004fc800078e00ff */
[----:B------:R-:W-:Y:S01]  /*2750*/  FMUL R3, R2, R23 ;  /* 0x0000001702037220 */ /* 0x000fe20000400000 */
[----:B------:R-:W-:-:S03]  /*2760*/  LEA R2, P4, R12, R106, 0x1 ;  /* 0x0000006a0c027211 */ /* 0x000fc600078808ff */
[----:B------:R-:W-:-:S05]  /*2770*/  FFMA R3, R24, R22, R3 ;  /* 0x0000001618037223 */ /* 0x000fca0000000003 */
[----:B------:R-:W-:Y:S01]  /*2780*/  F2FP.BF16.F32.PACK_AB R8, RZ, R3 ;  /* 0x00000003ff08723e */ /* 0x000fe200000010ff */
[----:B------:R-:W-:-:S03]  /*2790*/  IMAD.IADD R3, R101, 0x1, R13 ;  /* 0x0000000165037824 */ /* 0x000fc600078e020d */
[----:B------:R-:W-:Y:S01]  /*27a0*/  PRMT R9, R8, 0x7610, R9 ;  /* 0x0000761008097816 */ /* 0x000fe20000000009 */
[----:B------:R-:W-:Y:S01]  /*27b0*/  IMAD.SHL.U32 R8, R104, 0x8, RZ ;  /* 0x0000000868087824 */ /* 0x000fe200078e00ff */
[----:B------:R-:W-:-:S03]  /*27c0*/  LEA.HI.X R3, R12, R107, R3, 0x1, P4 ;  /* 0x0000006b0c037211 */ /* 0x000fc600020f0c03 */
[----:B------:R0:W-:Y:S02]  /*27d0*/  @P2 STG.E.U16 desc[UR54][R6.64], R9 ;  /* 0x0000000906002986 */ /* 0x0001e4000c101536 */
[----:B0-----:R-:W-:Y:S01]  /*27e0*/  SHF.L.U64.HI R9, R104, 0x3, R105 ;  /* 0x0000000368097819 */ /* 0x001fe20000010269 */
[----:B------:R-:W-:Y:S06]  /*27f0*/  @!P3 BRA `(.L_x_34) ;  /* 0x000000000004b947 */ /* 0x000fec0003800000 */
[----:B------:R0:W5:Y:S02]  /*2800*/  LDG.E.LTC128B.U16 R21, desc[UR54][R2.64+0x2] ;  /* 0x0000023602157981 */ /* 0x000164000c1e1520 */
.L_x_34:
[----:B------:R-:W-:Y:S05]  /*2810*/  BSYNC B1 ;  /* 0x0000000000017941 */ /* 0x000fea0003800000 */
.L_x_33:
[----:B------:R-:W-:Y:S01]  /*2820*/  IMAD.WIDE.U32 R8, R14, R104, R8 ;  /* 0x000000680e087225 */ /* 0x000fe200078e0008 */
[----:B------:R-:W-:-:S03]  /*2830*/  ISETP.GT.AND P0, PT, R0, 0x8, P0 ;  /* 0x000000080000780c */ /* 0x000fc60000704270 */
[----:B-----5:R-:W-:Y:S01]  /*2840*/  IMAD.U32 R12, R21, 0x10000, RZ ;  /* 0x00010000150c7824 */ /* 0x020fe200078e00ff */
[----:B------:R-:W-:Y:S01]  /*2850*/  IADD3 R4, P2, R4, R8, RZ ;  /* 0x0000000804047210 */ /* 0x000fe20007f5e0ff */
[----:B------:R-:W-:Y:S02]  /*2860*/  IMAD.IADD R103, R103, 0x1, R9 ;  /* 0x0000000167677824 */ /* 0x000fe400078e0209 */
[----:B------:R-:W-:Y:S02]  /*2870*/  FMUL R12, R12, R23 ;  /* 0x000000170c0c7220 */ /* 0x000fe40000400000 */
[----:B------:R-:W-:Y:S02]  /*2880*/  IMAD.X R5, R103, 0x1, R5, P2 ;  /* 0x0000000167057824 */ /* 0x000fe400010e0605 */
[----:B------:R-:W-:Y:S01]  /*2890*/  FFMA R25, R25, R22, R12 ;  /* 0x0000001619197223 */ /* 0x000fe2000000000c */
[----:B------:R-:W-:-:S04]  /*28a0*/  LEA R12, P2, R4, R106, 0x1 ;  /* 0x0000006a040c7211 */ /* 0x000fc800078408ff */
[----:B------:R-:W-:Y:S01]  /*28b0*/  LEA.HI.X R13, R4, R107, R5, 0x1, P2 ;  /* 0x0000006b040d7211 */ /* 0x000fe200010f0c05 */
[----:B------:R-:W-:Y:S01]  /*28c0*/  @P3 IMAD.MOV.U32 R4, RZ, RZ, R6 ;  /* 0x000000ffff043224 */ /* 0x000fe200078e0006 */
[----:B------:R-:W-:Y:S01]  /*28d0*/  F2FP.BF16.F32.PACK_AB R25, RZ, R25 ;  /* 0x00000019ff19723e */ /* 0x000fe200000010ff */
[----:B------:R-:W-:-:S05]  /*28e0*/  @P3 IMAD.MOV.U32 R5, RZ, RZ, R7 ;  /* 0x000000ffff053224 */ /* 0x000fca00078e0007 */
[----:B------:R1:W-:Y:S04]  /*28f0*/  @P3 STG.E.U16 desc[UR54][R4.64+0x2], R25 ;  /* 0x0000021904003986 */ /* 0x0003e8000c101536 */
[----:B------:R-:W2:Y:S01]  /*2900*/  @P0 LDG.E.LTC128B.U16 R21, desc[UR54][R12.64] ;  /* 0x000000360c150981 */ /* 0x000ea2000c1e1520 */
[----:B------:R-:W-:Y:S01]  /*2910*/  IADD3 R10, P2, P3, R90, R8, R10 ;  /* 0x000000085a0a7210 */ /* 0x000fe20007b5e00a */
[----:B------:R-:W-:Y:S01]  /*2920*/  BSSY B1, `(.L_x_35) ;  /* 0x0000011000017945 */ /* 0x000fe20003800000 */
[----:B------:R-:W-:Y:S02]  /*2930*/  SHF.L.U64.HI R15, R93, 0x1, R92 ;  /* 0x000000015d0f7819 */ /* 0x000fe4000001025c */
[----:B------:R-:W-:Y:S02]  /*2940*/  IADD3.X R11, R91, R103, R11, P2, P3 ;  /* 0x000000675b0b7210 */ /* 0x000fe400017e640b */
[----:B------:R-:W-:Y:S01]  /*2950*/  ISETP.GT.AND P1, PT, R0, 0x8, P1 ;  /* 0x000000080000780c */ /* 0x000fe20000f24270 */
[----:B------:R-:W-:-:S04]  /*2960*/  IMAD.WIDE.U32 R10, R19, R100, R10 ;  /* 0x00000064130a7225 */ /* 0x000fc800078e000a */
[----:B------:R-:W-:Y:S01]  /*2970*/  IMAD.IADD R11, R101, 0x1, R11 ;  /* 0x00000001650b7824 */ /* 0x000fe200078e020b */
[----:B-1----:R-:W-:-:S04]  /*2980*/  LEA R4, P3, R10, R106, 0x1 ;  /* 0x0000006a0a047211 */ /* 0x002fc800078608ff */
[----:B------:R-:W-:Y:S01]  /*2990*/  LEA.HI.X R5, R10, R107, R11, 0x1, P3 ;  /* 0x0000006b0a057211 */ /* 0x000fe200018f0c0b */
[----:B--2---:R-:W-:-:S04]  /*29a0*/  IMAD.U32 R8, R21, 0x10000, RZ ;  /* 0x0001000015087824 */ /* 0x004fc800078e00ff */
[----:B------:R-:W-:Y:S01]  /*29b0*/  FMUL R9, R8, R23 ;  /* 0x0000001708097220 */ /* 0x000fe20000400000 */
[----:B------:R-:W-:-:S03]  /*29c0*/  LEA R8, P2, R93, R6, 0x1 ;  /* 0x000000065d087211 */ /* 0x000fc600078408ff */
[----:B------:R-:W-:-:S05]  /*29d0*/  FFMA R9, R26, R22, R9 ;  /* 0x000000161a097223 */ /* 0x000fca0000000009 */
[----:B------:R-:W-:Y:S01]  /*29e0*/  F2FP.BF16.F32.PACK_AB R12, RZ, R9 ;  /* 0x00000009ff0c723e */ /* 0x000fe200000010ff */
[----:B------:R-:W-:-:S05]  /*29f0*/  IMAD.X R9, R15, 0x1, R7, P2 ;  /* 0x000000010f097824 */ /* 0x000fca00010e0607 */
[----:B------:R1:W-:Y:S01]  /*2a00*/  @P0 STG.E.U16 desc[UR54][R8.64], R12 ;  /* 0x0000000c08000986 */ /* 0x0003e2000c101536 */
[----:B------:R-:W-:Y:S05]  /*2a10*/  @!P1 BRA `(.L_x_36) ;  /* 0x0000000000049947 */ /* 0x000fea0003800000 */
[----:B------:R2:W5:Y:S02]  /*2a20*/  LDG.E.LTC128B.U16 R21, desc[UR54][R4.64+0x2] ;  /* 0x0000023604157981 */ /* 0x000564000c1e1520 */
.L_x_36:
[----:B------:R-:W-:Y:S05]  /*2a30*/  BSYNC B1 ;  /* 0x0000000000017941 */ /* 0x000fea0003800000 */
.L_x_35:
[----:B-----5:R-:W-:Y:S01]  /*2a40*/  IMAD.U32 R10, R21, 0x10000, RZ ;  /* 0x00010000150a7824 */ /* 0x020fe200078e00ff */
[----:B------:R-:W-:Y:S01]  /*2a50*/  ISETP.GT.AND P0, PT, R18, 0x8, PT ;  /* 0x000000081200780c */ /* 0x000fe20003f04270 */
[----:B------:R-:W-:Y:S02]  /*2a60*/  BSSY B1, `(.L_x_37) ;  /* 0x0000008000017945 */ /* 0x000fe40003800000 */
[----:B------:R-:W-:Y:S01]  /*2a70*/  FMUL R10, R10, R23 ;  /* 0x000000170a0a7220 */ /* 0x000fe20000400000 */
[----:B------:R-:W-:-:S03]  /*2a80*/  ISETP.GT.AND P2, PT, R0, RZ, P0 ;  /* 0x000000ff0000720c */ /* 0x000fc60000744270 */
[----:B------:R-:W-:-:S05]  /*2a90*/  FFMA R10, R27, R22, R10 ;  /* 0x000000161b0a7223 */ /* 0x000fca000000000a */
[----:B------:R-:W-:-:S05]  /*2aa0*/  F2FP.BF16.F32.PACK_AB R10, RZ, R10 ;  /* 0x0000000aff0a723e */ /* 0x000fca00000010ff */
[----:B------:R3:W-:Y:S01]  /*2ab0*/  @P1 STG.E.U16 desc[UR54][R8.64+0x2], R10 ;  /* 0x0000020a08001986 */ /* 0x0007e2000c101536 */
[----:B------:R-:W-:Y:S05]  /*2ac0*/  @!P2 BRA `(.L_x_38) ;  /* 0x000000000004a947 */ /* 0x000fea0003800000 */
[----:B------:R4:W5:Y:S02]  /*2ad0*/  LDG.E.LTC128B.U16 R21, desc[UR54][R2.64+0x10] ;  /* 0x0000103602157981 */ /* 0x000964000c1e1520 */
.L_x_38:
[----:B------:R-:W-:Y:S05]  /*2ae0*/  BSYNC B1 ;  /* 0x0000000000017941 */ /* 0x000fea0003800000 */
.L_x_37:
[----:B---3-5:R-:W-:Y:S01]  /*2af0*/  IMAD.U32 R10, R21, 0x10000, RZ ;  /* 0x00010000150a7824 */ /* 0x028fe200078e00ff */
        /* <DEDUP_REMOVED lines=9> */
.L_x_40:
[----:B------:R-:W-:Y:S05]  /*2b90*/  BSYNC B1 ;  /* 0x0000000000017941 */ /* 0x000fea0003800000 */
.L_x_39:
[----:B-----5:R-:W-:Y:S01]  /*2ba0*/  IMAD.U32 R10, R21, 0x10000, RZ ;  /* 0x00010000150a7824 */ /* 0x020fe200078e00ff */
[----:B------:R-:W-:Y:S01]  /*2bb0*/  ISETP.GT.AND P0, PT, R0, 0x8, P0 ;  /* 0x000000080000780c */ /* 0x000fe20000704270 */
[----:B------:R-:W-:Y:S02]  /*2bc0*/  BSSY B1, `(.L_x_41) ;  /* 0x0000007000017945 */ /* 0x000fe40003800000 */
[----:B------:R-:W-:-:S04]  /*2bd0*/  FMUL R10, R10, R23 ;  /* 0x000000170a0a7220 */ /* 0x000fc80000400000 */
[----:B------:R-:W-:-:S05]  /*2be0*/  FFMA R10, R29, R22, R10 ;  /* 0x000000161d0a7223 */ /* 0x000fca000000000a */
[----:B------:R-:W-:-:S05]  /*2bf0*/  F2FP.BF16.F32.PACK_AB R10, RZ, R10 ;  /* 0x0000000aff0a723e */ /* 0x000fca00000010ff */
[----:B------:R0:W-:Y:S01]  /*2c00*/  @P3 STG.E.U16 desc[UR54][R6.64+0x12], R10 ;  /* 0x0000120a06003986 */ /* 0x0001e2000c101536 */
[----:B------:R-:W-:Y:S05]  /*2c10*/  @!P0 BRA `(.L_x_42) ;  /* 0x0000000000048947 */ /* 0x000fea0003800000 */
[----:B------:R0:W5:Y:S02]  /*2c20*/  LDG.E.LTC128B.U16 R21, desc[UR54][R4.64+0x10] ;  /* 0x0000103604157981 */ /* 0x000164000c1e1520 */
.L_x_42:
[----:B------:R-:W-:Y:S05]  /*2c30*/  BSYNC B1 ;  /* 0x0000000000017941 */ /* 0x000fea0003800000 */
.L_x_41:
[----:B0----5:R-:W-:Y:S01]  /*2c40*/  IMAD.U32 R10, R21, 0x10000, RZ ;  /* 0x00010000150a7824 */ /* 0x021fe200078e00ff */
[----:B------:R-:W-:Y:S01]  /*2c50*/  ISETP.GT.AND P1, PT, R0, 0x8, P1 ;  /* 0x000000080000780c */ /* 0x000fe20000f24270 */
[----:B------:R-:W-:Y:S02]  /*2c60*/  BSSY B1, `(.L_x_43) ;  /* 0x0000007000017945 */ /* 0x000fe40003800000 */
[----:B---3--:R-:W-:-:S04]  /*2c70*/  FMUL R11, R10, R23 ;  /* 0x000000170a0b7220 */ /* 0x008fc80000400000 */
[----:B------:R-:W-:-:S05]  /*2c80*/  FFMA R11, R30, R22, R11 ;  /* 0x000000161e0b7223 */ /* 0x000fca000000000b */
[----:B------:R-:W-:-:S05]  /*2c90*/  F2FP.BF16.F32.PACK_AB R11, RZ, R11 ;  /* 0x0000000bff0b723e */ /* 0x000fca00000010ff */
[----:B------:R0:W-:Y:S01]  /*2ca0*/  @P0 STG.E.U16 desc[UR54][R8.64+0x10], R11 ;  /* 0x0000100b08000986 */ /* 0x0001e2000c101536 */
[----:B------:R-:W-:Y:S05]  /*2cb0*/  @!P1 BRA `(.L_x_44) ;  /* 0x0000000000049947 */ /* 0x000fea0003800000 */
[----:B------:R3:W5:Y:S02]  /*2cc0*/  LDG.E.LTC128B.U16 R21, desc[UR54][R4.64+0x12] ;  /* 0x0000123604157981 */ /* 0x000764000c1e1520 */
.L_x_44:
[----:B------:R-:W-:Y:S05]  /*2cd0*/  BSYNC B1 ;  /* 0x0000000000017941 */ /* 0x000fea0003800000 */
.L_x_43:
        /* <DEDUP_REMOVED lines=10> */
.L_x_46:
[----:B------:R-:W-:Y:S05]  /*2d80*/  BSYNC B1 ;  /* 0x0000000000017941 */ /* 0x000fea0003800000 */
.L_x_45:
[----:B0----5:R-:W-:Y:S01]  /*2d90*/  IMAD.U32 R10, R21, 0x10000, RZ ;  /* 0x00010000150a7824 */ /* 0x021fe200078e00ff */
        /* <DEDUP_REMOVED lines=9> */
.L_x_48:
[----:B------:R-:W-:Y:S05]  /*2e30*/  BSYNC B1 ;  /* 0x0000000000017941 */ /* 0x000fea0003800000 */
.L_x_47:
        /* <DEDUP_REMOVED lines=9> */
.L_x_50:
[----:B------:R-:W-:Y:S05]  /*2ed0*/  BSYNC B1 ;  /* 0x0000000000017941 */ /* 0x000fea0003800000 */
.L_x_49:
[----:B0----5:R-:W-:Y:S01]  /*2ee0*/  IMAD.U32 R10, R21, 0x10000, RZ ;  /* 0x00010000150a7824 */ /* 0x021fe200078e00ff */
        /* <DEDUP_REMOVED lines=8> */
.L_x_52:
[----:B------:R-:W-:Y:S05]  /*2f70*/  BSYNC B1 ;  /* 0x0000000000017941 */ /* 0x000fea0003800000 */
.L_x_51:
        /* <DEDUP_REMOVED lines=10> */
.L_x_54:
[----:B------:R-:W-:Y:S05]  /*3020*/  BSYNC B1 ;  /* 0x0000000000017941 */ /* 0x000fea0003800000 */
.L_x_53:
        /* <DEDUP_REMOVED lines=10> */
.L_x_56:
[----:B------:R-:W-:Y:S05]  /*30d0*/  BSYNC B1 ;  /* 0x0000000000017941 */ /* 0x000fea0003800000 */
.L_x_55:
        /* <DEDUP_REMOVED lines=9> */
.L_x_58:
[----:B------:R-:W-:Y:S05]  /*3170*/  BSYNC B1 ;  /* 0x0000000000017941 */ /* 0x000fea0003800000 */
.L_x_57:
        /* <DEDUP_REMOVED lines=9> */
.L_x_60:
[----:B------:R-:W-:Y:S05]  /*3210*/  BSYNC B1 ;  /* 0x0000000000017941 */ /* 0x000fea0003800000 */
.L_x_59:
        /* <DEDUP_REMOVED lines=10> */
.L_x_62:
[----:B------:R-:W-:Y:S05]  /*32c0*/  BSYNC B1 ;  /* 0x0000000000017941 */ /* 0x000fea0003800000 */
.L_x_61:
        /* <DEDUP_REMOVED lines=10> */
.L_x_64:
[----:B------:R-:W-:Y:S05]  /*3370*/  BSYNC B1 ;  /* 0x0000000000017941 */ /* 0x000fea0003800000 */
.L_x_63:
        /* <DEDUP_REMOVED lines=9> */
.L_x_66:
[----:B------:R-:W-:Y:S05]  /*3410*/  BSYNC B1 ;  /* 0x0000000000017941 */ /* 0x000fea0003800000 */
.L_x_65:
        /* <DEDUP_REMOVED lines=9> */
.L_x_68:
[----:B------:R-:W-:Y:S05]  /*34b0*/  BSYNC B1 ;  /* 0x0000000000017941 */ /* 0x000fea0003800000 */
.L_x_67:
        /* <DEDUP_REMOVED lines=10> */
.L_x_70:
[----:B------:R-:W-:Y:S05]  /*3560*/  BSYNC B1 ;  /* 0x0000000000017941 */ /* 0x000fea0003800000 */
.L_x_69:
        /* <DEDUP_REMOVED lines=10> */
.L_x_72:
[----:B------:R-:W-:Y:S05]  /*3610*/  BSYNC B1 ;  /* 0x0000000000017941 */ /* 0x000fea0003800000 */
.L_x_71:
        /* <DEDUP_REMOVED lines=9> */
.L_x_74:
[----:B------:R-:W-:Y:S05]  /*36b0*/  BSYNC B1 ;  /* 0x0000000000017941 */ /* 0x000fea0003800000 */
.L_x_73:
        /* <DEDUP_REMOVED lines=9> */
.L_x_76:
[----:B------:R-:W-:Y:S05]  /*3750*/  BSYNC B1 ;  /* 0x0000000000017941 */ /* 0x000fea0003800000 */
.L_x_75:
        /* <DEDUP_REMOVED lines=10> */
.L_x_78:
[----:B------:R-:W-:Y:S05]  /*3800*/  BSYNC B1 ;  /* 0x0000000000017941 */ /* 0x000fea0003800000 */
.L_x_77:
        /* <DEDUP_REMOVED lines=10> */
.L_x_80:
[----:B------:R-:W-:Y:S05]  /*38b0*/  BSYNC B1 ;  /* 0x0000000000017941 */ /* 0x000fea0003800000 */
.L_x_79:
        /* <DEDUP_REMOVED lines=9> */
.L_x_82:
[----:B------:R-:W-:Y:S05]  /*3950*/  BSYNC B1 ;  /* 0x0000000000017941 */ /* 0x000fea0003800000 */
.L_x_81:
        /* <DEDUP_REMOVED lines=9> */
.L_x_84:
[----:B------:R-:W-:Y:S05]  /*39f0*/  BSYNC B1 ;  /* 0x0000000000017941 */ /* 0x000fea0003800000 */
.L_x_83:
        /* <DEDUP_REMOVED lines=10> */
.L_x_86:
[----:B------:R-:W-:Y:S05]  /*3aa0*/  BSYNC B1 ;  /* 0x0000000000017941 */ /* 0x000fea0003800000 */
.L_x_85:
        /* <DEDUP_REMOVED lines=10> */
.L_x_88:
[----:B------:R-:W-:Y:S05]  /*3b50*/  BSYNC B1 ;  /* 0x0000000000017941 */ /* 0x000fea0003800000 */
.L_x_87:
        /* <DEDUP_REMOVED lines=9> */
.L_x_90:
[----:B------:R-:W-:Y:S05]  /*3bf0*/  BSYNC B1 ;  /* 0x0000000000017941 */ /* 0x000fea0003800000 */
.L_x_89:
        /* <DEDUP_REMOVED lines=9> */
.L_x_92:
[----:B------:R-:W-:Y:S05]  /*3c90*/  BSYNC B1 ;  /* 0x0000000000017941 */ /* 0x000fea0003800000 */
.L_x_91:
        /* <DEDUP_REMOVED lines=10> */
.L_x_94:
[----:B------:R-:W-:Y:S05]  /*3d40*/  BSYNC B1 ;  /* 0x0000000000017941 */ /* 0x000fea0003800000 */
.L_x_93:
        /* <DEDUP_REMOVED lines=10> */
.L_x_96:
[----:B------:R-:W-:Y:S05]  /*3df0*/  BSYNC B1 ;  /* 0x0000000000017941 */ /* 0x000fea0003800000 */
.L_x_95:
        /* <DEDUP_REMOVED lines=9> */
.L_x_98:
[----:B------:R-:W-:Y:S05]  /*3e90*/  BSYNC B1 ;  /* 0x0000000000017941 */ /* 0x000fea0003800000 */
.L_x_97:
        /* <DEDUP_REMOVED lines=9> */
.L_x_100:
[----:B------:R-:W-:Y:S05]  /*3f30*/  BSYNC B1 ;  /* 0x0000000000017941 */ /* 0x000fea0003800000 */
.L_x_99:
        /* <DEDUP_REMOVED lines=10> */
.L_x_102:
[----:B------:R-:W-:Y:S05]  /*3fe0*/  BSYNC B1 ;  /* 0x0000000000017941 */ /* 0x000fea0003800000 */
.L_x_101:
        /* <DEDUP_REMOVED lines=10> */
.L_x_104:
[----:B------:R-:W-:Y:S05]  /*4090*/  BSYNC B1 ;  /* 0x0000000000017941 */ /* 0x000fea0003800000 */
.L_x_103:
        /* <DEDUP_REMOVED lines=9> */
.L_x_106:
[----:B------:R-:W-:Y:S05]  /*4130*/  BSYNC B1 ;  /* 0x0000000000017941 */ /* 0x000fea0003800000 */
.L_x_105:
        /* <DEDUP_REMOVED lines=9> */
.L_x_108:
[----:B------:R-:W-:Y:S05]  /*41d0*/  BSYNC B1 ;  /* 0x0000000000017941 */ /* 0x000fea0003800000 */
.L_x_107:
        /* <DEDUP_REMOVED lines=10> */
.L_x_110:
[----:B------:R-:W-:Y:S05]  /*4280*/  BSYNC B1 ;  /* 0x0000000000017941 */ /* 0x000fea0003800000 */
.L_x_109:
        /* <DEDUP_REMOVED lines=10> */
.L_x_112:
[----:B------:R-:W-:Y:S05]  /*4330*/  BSYNC B1 ;  /* 0x0000000000017941 */ /* 0x000fea0003800000 */
.L_x_111:
        /* <DEDUP_REMOVED lines=9> */
.L_x_114:
[----:B------:R-:W-:Y:S05]  /*43d0*/  BSYNC B1 ;  /* 0x0000000000017941 */ /* 0x000fea0003800000 */
.L_x_113:
        /* <DEDUP_REMOVED lines=9> */
.L_x_116:
[----:B------:R-:W-:Y:S05]  /*4470*/  BSYNC B1 ;  /* 0x0000000000017941 */ /* 0x000fea0003800000 */
.L_x_115:
        /* <DEDUP_REMOVED lines=10> */
.L_x_118:
[----:B------:R-:W-:Y:S05]  /*4520*/  BSYNC B1 ;  /* 0x0000000000017941 */ /* 0x000fea0003800000 */
.L_x_117:
        /* <DEDUP_REMOVED lines=10> */
.L_x_120:
[----:B------:R-:W-:Y:S05]  /*45d0*/  BSYNC B1 ;  /* 0x0000000000017941 */ /* 0x000fea0003800000 */
.L_x_119:
        /* <DEDUP_REMOVED lines=9> */
.L_x_122:
[----:B------:R-:W-:Y:S05]  /*4670*/  BSYNC B1 ;  /* 0x0000000000017941 */ /* 0x000fea0003800000 */
.L_x_121:
        /* <DEDUP_REMOVED lines=9> */
.L_x_124:
[----:B------:R-:W-:Y:S05]  /*4710*/  BSYNC B1 ;  /* 0x0000000000017941 */ /* 0x000fea0003800000 */
.L_x_123:
        /* <DEDUP_REMOVED lines=10> */
.L_x_126:
[----:B------:R-:W-:Y:S05]  /*47c0*/  BSYNC B1 ;  /* 0x0000000000017941 */ /* 0x000fea0003800000 */
.L_x_125:
        /* <DEDUP_REMOVED lines=10> */
.L_x_128:
[----:B------:R-:W-:Y:S05]  /*4870*/  BSYNC B1 ;  /* 0x0000000000017941 */ /* 0x000fea0003800000 */
.L_x_127:
        /* <DEDUP_REMOVED lines=9> */
.L_x_130:
[----:B------:R-:W-:Y:S05]  /*4910*/  BSYNC B1 ;  /* 0x0000000000017941 */ /* 0x000fea0003800000 */
.L_x_129:
        /* <DEDUP_REMOVED lines=9> */
.L_x_132:
[----:B------:R-:W-:Y:S05]  /*49b0*/  BSYNC B1 ;  /* 0x0000000000017941 */ /* 0x000fea0003800000 */
.L_x_131:
        /* <DEDUP_REMOVED lines=10> */
.L_x_134:
[----:B------:R-:W-:Y:S05]  /*4a60*/  BSYNC B1 ;  /* 0x0000000000017941 */ /* 0x000fea0003800000 */
.L_x_133:
        /* <DEDUP_REMOVED lines=10> */
.L_x_136:
[----:B------:R-:W-:Y:S05]  /*4b10*/  BSYNC B1 ;  /* 0x0000000000017941 */ /* 0x000fea0003800000 */
.L_x_135:
        /* <DEDUP_REMOVED lines=9> */
.L_x_138:
[----:B------:R-:W-:Y:S05]  /*4bb0*/  BSYNC B1 ;  /* 0x0000000000017941 */ /* 0x000fea0003800000 */
.L_x_137:
        /* <DEDUP_REMOVED lines=9> */
.L_x_140:
[----:B------:R-:W-:Y:S05]  /*4c50*/  BSYNC B1 ;  /* 0x0000000000017941 */ /* 0x000fea0003800000 */
.L_x_139:
        /* <DEDUP_REMOVED lines=10> */
.L_x_142:
[----:B------:R-:W-:Y:S05]  /*4d00*/  BSYNC B1 ;  /* 0x0000000000017941 */ /* 0x000fea0003800000 */
.L_x_141:
        /* <DEDUP_REMOVED lines=10> */
.L_x_144:
[----:B------:R-:W-:Y:S05]  /*4db0*/  BSYNC B1 ;  /* 0x0000000000017941 */ /* 0x000fea0003800000 */
.L_x_143:
        /* <DEDUP_REMOVED lines=9> */
.L_x_146:
[----:B------:R-:W-:Y:S05]  /*4e50*/  BSYNC B1 ;  /* 0x0000000000017941 */ /* 0x000fea0003800000 */
.L_x_145:
        /* <DEDUP_REMOVED lines=9> */
.L_x_148:
[----:B------:R-:W-:Y:S05]  /*4ef0*/  BSYNC B1 ;  /* 0x0000000000017941 */ /* 0x000fea0003800000 */
.L_x_147:
        /* <DEDUP_REMOVED lines=10> */
.L_x_150:
[----:B------:R-:W-:Y:S05]  /*4fa0*/  BSYNC B1 ;  /* 0x0000000000017941 */ /* 0x000fea0003800000 */
.L_x_149:
        /* <DEDUP_REMOVED lines=10> */
.L_x_152:
[----:B------:R-:W-:Y:S05]  /*5050*/  BSYNC B1 ;  /* 0x0000000000017941 */ /* 0x000fea0003800000 */
.L_x_151:
[----:B0---45:R-:W-:Y:S01]  /*5060*/  IMAD.U32 R2, R21, 0x10000, RZ ;  /* 0x0001000015027824 */ /* 0x031fe200078e00ff */
        /* <DEDUP_REMOVED lines=8> */
.L_x_154:
[----:B------:R-:W-:Y:S05]  /*50f0*/  BSYNC B1 ;  /* 0x0000000000017941 */ /* 0x000fea0003800000 */
.L_x_153:
[----:B0----5:R-:W-:Y:S01]  /*5100*/  IMAD.U32 R2, R21, 0x10000, RZ ;  /* 0x0001000015027824 */ /* 0x021fe200078e00ff */
[----:B------:R-:W-:Y:S01]  /*5110*/  ISETP.GT.AND P1, PT, R0, 0x8, P1 ;  /* 0x000000080000780c */ /* 0x000fe20000f24270 */
[----:B------:R-:W-:Y:S02]  /*5120*/  BSSY B1, `(.L_x_155) ;  /* 0x000000a000017945 */ /* 0x000fe40003800000 */
[----:B------:R-:W-:Y:S01]  /*5130*/  FMUL R3, R2, R23 ;  /* 0x0000001702037220 */ /* 0x000fe20000400000 */
[----:B------:R-:W-:-:S03]  /*5140*/  @P0 IMAD.MOV.U32 R2, RZ, RZ, R8 ;  /* 0x000000ffff020224 */ /* 0x000fc600078e0008 */
[----:B------:R-:W-:-:S05]  /*5150*/  FFMA R3, R86, R22, R3 ;  /* 0x0000001656037223 */ /* 0x000fca0000000003 */
[----:B------:R-:W-:-:S04]  /*5160*/  F2FP.BF16.F32.PACK_AB R3, RZ, R3 ;  /* 0x00000003ff03723e */ /* 0x000fc800000010ff */
[----:B------:R-:W-:Y:S01]  /*5170*/  PRMT R6, R3, 0x7610, R6 ;  /* 0x0000761003067816 */ /* 0x000fe20000000006 */
[----:B------:R-:W-:-:S05]  /*5180*/  @P0 IMAD.MOV.U32 R3, RZ, RZ, R9 ;  /* 0x000000ffff030224 */ /* 0x000fca00078e0009 */
[----:B------:R0:W-:Y:S01]  /*5190*/  @P0 STG.E.U16 desc[UR54][R2.64+0xf0], R6 ;  /* 0x0000f00602000986 */ /* 0x0001e2000c101536 */
[----:B------:R-:W-:Y:S05]  /*51a0*/  @!P1 BRA `(.L_x_156) ;  /* 0x0000000000049947 */ /* 0x000fea0003800000 */
[----:B------:R0:W5:Y:S02]  /*51b0*/  LDG.E.LTC128B.U16 R21, desc[UR54][R4.64+0xf2] ;  /* 0x0000f23604157981 */ /* 0x000164000c1e1520 */
.L_x_156:
[----:B------:R-:W-:Y:S05]  /*51c0*/  BSYNC B1 ;  /* 0x0000000000017941 */ /* 0x000fea0003800000 */
.L_x_155:
[----:B------:R-:W-:Y:S05]  /*51d0*/  @!P1 BRA `(.L_x_157) ;  /* 0x0000001000b09947 */ /* 0x000fea0003800000 */
[----:B-----5:R-:W-:-:S04]  /*51e0*/  IMAD.U32 R0, R21, 0x10000, RZ ;  /* 0x0001000015007824 */ /* 0x020fc800078e00ff */
[----:B------:R-:W-:-:S04]  /*51f0*/  FMUL R0, R0, R23 ;  /* 0x0000001700007220 */ /* 0x000fc80000400000 */
[----:B------:R-:W-:-:S05]  /*5200*/  FFMA R0, R87, R22, R0 ;  /* 0x0000001657007223 */ /* 0x000fca0000000000 */
[----:B------:R-:W-:-:S05]  /*5210*/  F2FP.BF16.F32.PACK_AB R0, RZ, R0 ;  /* 0x00000000ff00723e */ /* 0x000fca00000010ff */
[----:B------:R0:W-:Y:S01]  /*5220*/  STG.E.U16 desc[UR54][R8.64+0xf2], R0 ;  /* 0x0000f20008007986 */ /* 0x0001e2000c101536 */
[----:B------:R-:W-:Y:S05]  /*5230*/  BRA `(.L_x_157) ;  /* 0x0000001000987947 */ /* 0x000fea0003800000 */
.L_x_32:
[----:B------:R-:W-:Y:S01]  /*5240*/  ISETP.GT.AND P3, PT, R18, 0x1, PT ;  /* 0x000000011200780c */ /* 0x000fe20003f64270 */
[----:B------:R-:W-:Y:S01]  /*5250*/  ULDC.64 UR4, c[0x0][0x5c0] ;  /* 0x0001700000047ab9 */ /* 0x000fe20000000a00 */
[-C--:B------:R-:W-:Y:S01]  /*5260*/  FMUL R24, R24, R22.reuse ;  /* 0x0000001618187220 */ /* 0x080fe20000400000 */
[-C--:B------:R-:W-:Y:S01]  /*5270*/  FMUL R25, R25, R22.reuse ;  /* 0x0000001619197220 */ /* 0x080fe20000400000 */
[----:B------:R-:W-:Y:S01]  /*5280*/  ISETP.GT.AND P1, PT, R0, RZ, P3 ;  /* 0x000000ff0000720c */ /* 0x000fe20001f24270 */
[-C--:B------:R-:W-:Y:S01]  /*5290*/  FMUL R26, R26, R22.reuse ;  /* 0x000000161a1a7220 */ /* 0x080fe20000400000 */
[----:B------:R-:W-:Y:S01]  /*52a0*/  LEA R2, P4, R20, UR4, 0x1 ;  /* 0x0000000414027c11 */ /* 0x000fe2000f8808ff */
[----:B------:R-:W-:Y:S01]  /*52b0*/  FMUL R27, R27, R22 ;  /* 0x000000161b1b7220 */ /* 0x000fe20000400000 */
[----:B------:R-:W-:Y:S01]  /*52c0*/  F2FP.BF16.F32.PACK_AB R24, RZ, R24 ;  /* 0x00000018ff18723e */ /* 0x000fe200000010ff */
[-C--:B------:R-:W-:Y:S01]  /*52d0*/  FMUL R28, R28, R22.reuse ;  /* 0x000000161c1c7220 */ /* 0x080fe20000400000 */
[----:B------:R-:W-:Y:S01]  /*52e0*/  LEA.HI.X R3, R20, UR5, R7, 0x1, P4 ;  /* 0x0000000514037c11 */ /* 0x000fe2000a0f0c07 */
[-C--:B------:R-:W-:Y:S01]  /*52f0*/  FMUL R29, R29, R22.reuse ;  /* 0x000000161d1d7220 */ /* 0x080fe20000400000 */
[----:B------:R-:W-:Y:S01]  /*5300*/  F2FP.BF16.F32.PACK_AB R25, RZ, R25 ;  /* 0x00000019ff19723e */ /* 0x000fe200000010ff */
[-C--:B------:R-:W-:Y:S01]  /*5310*/  FMUL R30, R30, R22.reuse ;  /* 0x000000161e1e7220 */ /* 0x080fe20000400000 */
[----:B------:R-:W-:Y:S01]  /*5320*/  SHF.L.U64.HI R5, R93, 0x1, R92 ;  /* 0x000000015d057819 */ /* 0x000fe2000001025c */
[----:B------:R-:W-:Y:S01]  /*5330*/  @P2 STG.E.U16 desc[UR54][R2.64], R24 ;  /* 0x0000001802002986 */ /* 0x000fe2000c101536 */
[----:B------:R-:W-:Y:S01]  /*5340*/  ISETP.GT.AND P2, PT, R0, 0x8, P0 ;  /* 0x000000080000780c */ /* 0x000fe20000744270 */
[----:B------:R-:W-:Y:S01]  /*5350*/  FMUL R31, R31, R22 ;  /* 0x000000161f1f7220 */ /* 0x000fe20000400000 */
[----:B------:R-:W-:Y:S01]  /*5360*/  LEA R4, P5, R93, R2, 0x1 ;  /* 0x000000025d047211 */ /* 0x000fe200078a08ff */
[----:B------:R-:W-:Y:S01]  /*5370*/  @P1 STG.E.U16 desc[UR54][R2.64+0x2], R25 ;  /* 0x0000021902001986 */ /* 0x000fe2000c101536 */
[----:B------:R-:W-:Y:S01]  /*5380*/  ISETP.GT.AND P1, PT, R18, 0x8, PT ;  /* 0x000000081200780c */ /* 0x000fe20003f24270 */
[-C--:B------:R-:W-:Y:S01]  /*5390*/  FMUL R32, R32, R22.reuse ;  /* 0x0000001620207220 */ /* 0x080fe20000400000 */
[----:B------:R-:W-:Y:S01]  /*53a0*/  ISETP.GT.AND P3, PT, R0, 0x8, P3 ;  /* 0x000000080000780c */ /* 0x000fe20001f64270 */
[----:B------:R-:W-:Y:S01]  /*53b0*/  IMAD.X R5, R5, 0x1, R3, P5 ;  /* 0x0000000105057824 */ /* 0x000fe200028e0603 */
[----:B------:R-:W-:Y:S01]  /*53c0*/  ISETP.GT.AND P0, PT, R18, 0x9, PT ;  /* 0x000000091200780c */ /* 0x000fe20003f04270 */
[-C--:B------:R-:W-:Y:S01]  /*53d0*/  FMUL R33, R33, R22.reuse ;  /* 0x0000001621217220 */ /* 0x080fe20000400000 */
[----:B------:R-:W-:Y:S01]  /*53e0*/  ISETP.GT.AND P4, PT, R0, RZ, P1 ;  /* 0x000000ff0000720c */ /* 0x000fe20000f84270 */
[-C--:B------:R-:W-:Y:S01]  /*53f0*/  FMUL R34, R34, R22.reuse ;  /* 0x0000001622227220 */ /* 0x080fe20000400000 */
[----:B------:R-:W-:Y:S01]  /*5400*/  ISETP.GT.AND P5, PT, R0, RZ, P0 ;  /* 0x000000ff0000720c */ /* 0x000fe200007a4270 */
[----:B------:R-:W-:Y:S01]  /*5410*/  FMUL R35, R35, R22 ;  /* 0x0000001623237220 */ /* 0x000fe20000400000 */
[----:B------:R-:W-:Y:S01]  /*5420*/  F2FP.BF16.F32.PACK_AB R26, RZ, R26 ;  /* 0x0000001aff1a723e */ /* 0x000fe200000010ff */
[-C--:B------:R-:W-:Y:S01]  /*5430*/  FMUL R36, R36, R22.reuse ;  /* 0x0000001624247220 */ /* 0x080fe20000400000 */
[----:B------:R-:W-:Y:S01]  /*5440*/  F2FP.BF16.F32.PACK_AB R27, RZ, R27 ;  /* 0x0000001bff1b723e */ /* 0x000fe200000010ff */
[----:B------:R-:W-:Y:S01]  /*5450*/  FMUL R37, R37, R22 ;  /* 0x0000001625257220 */ /* 0x000fe20000400000 */
[----:B------:R-:W-:Y:S01]  /*5460*/  F2FP.BF16.F32.PACK_AB R28, RZ, R28 ;  /* 0x0000001cff1c723e */ /* 0x000fe200000010ff */
[----:B------:R-:W-:Y:S01]  /*5470*/  @P2 STG.E.U16 desc[UR54][R4.64], R26 ;  /* 0x0000001a04002986 */ /* 0x000fe2000c101536 */
[----:B------:R-:W-:Y:S01]  /*5480*/  ISETP.GT.AND P1, PT, R0, 0x8, P1 ;  /* 0x000000080000780c */ /* 0x000fe20000f24270 */
[-C--:B------:R-:W-:Y:S01]  /*5490*/  FMUL R38, R38, R22.reuse ;  /* 0x0000001626267220 */ /* 0x080fe20000400000 */
[----:B------:R-:W-:Y:S01]  /*54a0*/  F2FP.BF16.F32.PACK_AB R29, RZ, R29 ;  /* 0x0000001dff1d723e */ /* 0x000fe200000010ff */
[----:B------:R-:W-:Y:S01]  /*54b0*/  @P3 STG.E.U16 desc[UR54][R4.64+0x2], R27 ;  /* 0x0000021b04003986 */ /* 0x000fe2000c101536 */
[----:B------:R-:W-:Y:S01]  /*54c0*/  ISETP.GT.AND P3, PT, R18, 0x10, PT ;  /* 0x000000101200780c */ /* 0x000fe20003f64270 */
[-C--:B------:R-:W-:Y:S01]  /*54d0*/  FMUL R39, R39, R22.reuse ;  /* 0x0000001627277220 */ /* 0x080fe20000400000 */
[----:B------:R-:W-:Y:S01]  /*54e0*/  ISETP.GT.AND P2, PT, R0, 0x8, P0 ;  /* 0x000000080000780c */ /* 0x000fe20000744270 */
[----:B------:R-:W-:Y:S01]  /*54f0*/  @P4 STG.E.U16 desc[UR54][R2.64+0x10], R28 ;  /* 0x0000101c02004986 */ /* 0x000fe2000c101536 */
[----:B------:R-:W-:Y:S01]  /*5500*/  ISETP.GT.AND P0, PT, R18, 0x11, PT ;  /* 0x000000111200780c */ /* 0x000fe20003f04270 */
[-C--:B------:R-:W-:Y:S01]  /*5510*/  FMUL R40, R40, R22.reuse ;  /* 0x0000001628287220 */ /* 0x080fe20000400000 */
[C---:B------:R-:W-:Y:S01]  /*5520*/  ISETP.GT.AND P4, PT, R0.reuse, RZ, P3 ;  /* 0x000000ff0000720c */ /* 0x040fe20001f84270 */
[----:B------:R-:W-:Y:S01]  /*5530*/  @P5 STG.E.U16 desc[UR54][R2.64+0x12], R29 ;  /* 0x0000121d02005986 */ /* 0x000fe2000c101536 */
        /* <DEDUP_REMOVED lines=153> */
[----:B------:R-:W-:Y:S01]  /*5ed0*/  FMUL R87, R87, R22 ;  /* 0x0000001657577220 */ /* 0x000fe20000400000 */
[----:B------:R-:W-:Y:S01]  /*5ee0*/  ISETP.GT.AND P2, PT, R0, 0x8, P0 ;  /* 0x000000080000780c */ /* 0x000fe20000744270 */
[----:B------:R-:W-:Y:S01]  /*5ef0*/  @P4 STG.E.U16 desc[UR54][R2.64+0x90], R60 ;  /* 0x0000903c02004986 */ /* 0x000fe2000c101536 */
[----:B------:R-:W-:-:S02]  /*5f00*/  ISETP.GT.AND P0, PT, R18, 0x51, PT ;  /* 0x000000511200780c */ /* 0x000fc40003f04270 */
[C---:B------:R-:W-:Y:S01]  /*5f10*/  ISETP.GT.AND P4, PT, R0.reuse, RZ, P3 ;  /* 0x000000ff0000720c */ /* 0x040fe20001f84270 */
[----:B------:R-:W-:Y:S01]  /*5f20*/  @P5 STG.E.U16 desc[UR54][R2.64+0x92], R61 ;  /* 0x0000923d02005986 */ /* 0x000fe2000c101536 */
[C---:B------:R-:W-:Y:S02]  /*5f30*/  ISETP.GT.AND P5, PT, R0.reuse, RZ, P0 ;  /* 0x000000ff0000720c */ /* 0x040fe400007a4270 */
[----:B------:R-:W-:Y:S02]  /*5f40*/  F2FP.BF16.F32.PACK_AB R62, RZ, R62 ;  /* 0x0000003eff3e723e */ /* 0x000fe400000010ff */
[----:B------:R-:W-:Y:S02]  /*5f50*/  F2FP.BF16.F32.PACK_AB R63, RZ, R63 ;  /* 0x0000003fff3f723e */ /* 0x000fe400000010ff */
[----:B------:R-:W-:Y:S01]  /*5f60*/  F2FP.BF16.F32.PACK_AB R64, RZ, R64 ;  /* 0x00000040ff40723e */ /* 0x000fe200000010ff */
[----:B------:R-:W-:Y:S01]  /*5f70*/  @P1 STG.E.U16 desc[UR54][R4.64+0x90], R62 ;  /* 0x0000903e04001986 */ /* 0x000fe2000c101536 */
[----:B------:R-:W-:-:S02]  /*5f80*/  ISETP.GT.AND P1, PT, R0, 0x8, P3 ;  /* 0x000000080000780c */ /* 0x000fc40001f24270 */
[----:B------:R-:W-:Y:S01]  /*5f90*/  F2FP.BF16.F32.PACK_AB R65, RZ, R65 ;  /* 0x00000041ff41723e */ /* 0x000fe200000010ff */
[----:B------:R-:W-:Y:S01]  /*5fa0*/  @P2 STG.E.U16 desc[UR54][R4.64+0x92], R63 ;  /* 0x0000923f04002986 */ /* 0x000fe2000c101536 */
[----:B------:R-:W-:Y:S02]  /*5fb0*/  ISETP.GT.AND P2, PT, R18, 0x58, PT ;  /* 0x000000581200780c */ /* 0x000fe40003f44270 */
[----:B------:R-:W-:Y:S01]  /*5fc0*/  ISETP.GT.AND P0, PT, R0, 0x8, P0 ;  /* 0x000000080000780c */ /* 0x000fe20000704270 */
[----:B------:R-:W-:Y:S01]  /*5fd0*/  @P4 STG.E.U16 desc[UR54][R2.64+0xa0], R64 ;  /* 0x0000a04002004986 */ /* 0x000fe2000c101536 */
[----:B------:R-:W-:Y:S02]  /*5fe0*/  ISETP.GT.AND P3, PT, R18, 0x59, PT ;  /* 0x000000591200780c */ /* 0x000fe40003f64270 */
[C---:B------:R-:W-:Y:S01]  /*5ff0*/  ISETP.GT.AND P4, PT, R0.reuse, RZ, P2 ;  /* 0x000000ff0000720c */ /* 0x040fe20001784270 */
[----:B------:R-:W-:Y:S01]  /*6000*/  @P5 STG.E.U16 desc[UR54][R2.64+0xa2], R65 ;  /* 0x0000a24102005986 */ /* 0x000fe2000c101536 */
[----:B------:R-:W-:-:S02]  /*6010*/  ISETP.GT.AND P5, PT, R0, RZ, P3 ;  /* 0x000000ff0000720c */ /* 0x000fc40001fa4270 */
[----:B------:R-:W-:Y:S02]  /*6020*/  F2FP.BF16.F32.PACK_AB R66, RZ, R66 ;  /* 0x00000042ff42723e */ /* 0x000fe400000010ff */
[----:B------:R-:W-:Y:S02]  /*6030*/  F2FP.BF16.F32.PACK_AB R67, RZ, R67 ;  /* 0x00000043ff43723e */ /* 0x000fe400000010ff */
[----:B------:R-:W-:Y:S01]  /*6040*/  F2FP.BF16.F32.PACK_AB R68, RZ, R68 ;  /* 0x00000044ff44723e */ /* 0x000fe200000010ff */
[----:B------:R-:W-:Y:S01]  /*6050*/  @P1 STG.E.U16 desc[UR54][R4.64+0xa0], R66 ;  /* 0x0000a04204001986 */ /* 0x000fe2000c101536 */
[C---:B------:R-:W-:Y:S02]  /*6060*/  ISETP.GT.AND P1, PT, R0.reuse, 0x8, P2 ;  /* 0x000000080000780c */ /* 0x040fe40001724270 */
[----:B------:R-:W-:Y:S01]  /*6070*/  F2FP.BF16.F32.PACK_AB R69, RZ, R69 ;  /* 0x00000045ff45723e */ /* 0x000fe200000010ff */
[----:B------:R-:W-:Y:S01]  /*6080*/  @P0 STG.E.U16 desc[UR54][R4.64+0xa2], R67 ;  /* 0x0000a24304000986 */ /* 0x000fe2000c101536 */
[----:B------:R-:W-:-:S02]  /*6090*/  ISETP.GT.AND P2, PT, R0, 0x8, P3 ;  /* 0x000000080000780c */ /* 0x000fc40001f44270 */
[C---:B------:R-:W-:Y:S01]  /*60a0*/  ISETP.GT.AND P3, PT, R18.reuse, 0x60, PT ;  /* 0x000000601200780c */ /* 0x040fe20003f64270 */
[----:B------:R-:W-:Y:S01]  /*60b0*/  @P4 STG.E.U16 desc[UR54][R2.64+0xb0], R68 ;  /* 0x0000b04402004986 */ /* 0x000fe2000c101536 */
[----:B------:R-:W-:Y:S02]  /*60c0*/  ISETP.GT.AND P0, PT, R18, 0x61, PT ;  /* 0x000000611200780c */ /* 0x000fe40003f04270 */
[C---:B------:R-:W-:Y:S01]  /*60d0*/  ISETP.GT.AND P4, PT, R0.reuse, RZ, P3 ;  /* 0x000000ff0000720c */ /* 0x040fe20001f84270 */
[----:B------:R-:W-:Y:S01]  /*60e0*/  @P5 STG.E.U16 desc[UR54][R2.64+0xb2], R69 ;  /* 0x0000b24502005986 */ /* 0x000fe2000c101536 */
[----:B------:R-:W-:Y:S02]  /*60f0*/  ISETP.GT.AND P5, PT, R0, RZ, P0 ;  /* 0x000000ff0000720c */ /* 0x000fe400007a4270 */
[----:B------:R-:W-:Y:S02]  /*6100*/  F2FP.BF16.F32.PACK_AB R70, RZ, R70 ;  /* 0x00000046ff46723e */ /* 0x000fe400000010ff */
[----:B------:R-:W-:-:S02]  /*6110*/  F2FP.BF16.F32.PACK_AB R71, RZ, R71 ;  /* 0x00000047ff47723e */ /* 0x000fc400000010ff */
[----:B------:R-:W-:Y:S01]  /*6120*/  F2FP.BF16.F32.PACK_AB R72, RZ, R72 ;  /* 0x00000048ff48723e */ /* 0x000fe200000010ff */
[----:B------:R-:W-:Y:S01]  /*6130*/  @P1 STG.E.U16 desc[UR54][R4.64+0xb0], R70 ;  /* 0x0000b04604001986 */ /* 0x000fe2000c101536 */
[----:B------:R-:W-:Y:S02]  /*6140*/  F2FP.BF16.F32.PACK_AB R73, RZ, R73 ;  /* 0x00000049ff49723e */ /* 0x000fe400000010ff */
[C---:B------:R-:W-:Y:S01]  /*6150*/  ISETP.GT.AND P1, PT, R0.reuse, 0x8, P3 ;  /* 0x000000080000780c */ /* 0x040fe20001f24270 */
[----:B------:R-:W-:Y:S01]  /*6160*/  @P2 STG.E.U16 desc[UR54][R4.64+0xb2], R71 ;  /* 0x0000b24704002986 */ /* 0x000fe2000c101536 */
[----:B------:R-:W-:Y:S02]  /*6170*/  ISETP.GT.AND P0, PT, R0, 0x8, P0 ;  /* 0x000000080000780c */ /* 0x000fe40000704270 */
[----:B------:R-:W-:Y:S01]  /*6180*/  F2FP.BF16.F32.PACK_AB R74, RZ, R74 ;  /* 0x0000004aff4a723e */ /* 0x000fe200000010ff */
[----:B------:R-:W-:Y:S01]  /*6190*/  @P4 STG.E.U16 desc[UR54][R2.64+0xc0], R72 ;  /* 0x0000c04802004986 */ /* 0x000fe2000c101536 */
[----:B------:R-:W-:-:S02]  /*61a0*/  ISETP.GT.AND P4, PT, R18, 0x68, PT ;  /* 0x000000681200780c */ /* 0x000fc40003f84270 */
[----:B------:R-:W-:Y:S01]  /*61b0*/  F2FP.BF16.F32.PACK_AB R75, RZ, R75 ;  /* 0x0000004bff4b723e */ /* 0x000fe200000010ff */
[----:B------:R-:W-:Y:S01]  /*61c0*/  @P5 STG.E.U16 desc[UR54][R2.64+0xc2], R73 ;  /* 0x0000c24902005986 */ /* 0x000fe2000c101536 */
[----:B------:R-:W-:Y:S02]  /*61d0*/  ISETP.GT.AND P5, PT, R18, 0x69, PT ;  /* 0x000000691200780c */ /* 0x000fe40003fa4270 */
[C---:B------:R-:W-:Y:S01]  /*61e0*/  ISETP.GT.AND P2, PT, R0.reuse, RZ, P4 ;  /* 0x000000ff0000720c */ /* 0x040fe20002744270 */
[----:B------:R-:W-:Y:S01]  /*61f0*/  @P1 STG.E.U16 desc[UR54][R4.64+0xc0], R74 ;  /* 0x0000c04a04001986 */ /* 0x000fe2000c101536 */
[----:B------:R-:W-:Y:S02]  /*6200*/  ISETP.GT.AND P6, PT, R0, RZ, P5 ;  /* 0x000000ff0000720c */ /* 0x000fe40002fc4270 */
[----:B------:R-:W-:Y:S01]  /*6210*/  F2FP.BF16.F32.PACK_AB R76, RZ, R76 ;  /* 0x0000004cff4c723e */ /* 0x000fe200000010ff */
[----:B------:R-:W-:Y:S01]  /*6220*/  @P0 STG.E.U16 desc[UR54][R4.64+0xc2], R75 ;  /* 0x0000c24b04000986 */ /* 0x000fe2000c101536 */
[----:B------:R-:W-:-:S02]  /*6230*/  F2FP.BF16.F32.PACK_AB R77, RZ, R77 ;  /* 0x0000004dff4d723e */ /* 0x000fc400000010ff */
[----:B------:R-:W-:Y:S02]  /*6240*/  ISETP.GT.AND P3, PT, R18, 0x70, PT ;  /* 0x000000701200780c */ /* 0x000fe40003f64270 */
[----:B------:R-:W-:Y:S02]  /*6250*/  ISETP.GT.AND P4, PT, R0, 0x8, P4 ;  /* 0x000000080000780c */ /* 0x000fe40002784270 */
[----:B------:R-:W-:Y:S01]  /*6260*/  F2FP.BF16.F32.PACK_AB R78, RZ, R78 ;  /* 0x0000004eff4e723e */ /* 0x000fe200000010ff */
[----:B------:R-:W-:Y:S01]  /*6270*/  @P2 STG.E.U16 desc[UR54][R2.64+0xd0], R76 ;  /* 0x0000d04c02002986 */ /* 0x000fe2000c101536 */
[----:B------:R-:W-:Y:S02]  /*6280*/  ISETP.GT.AND P2, PT, R18, 0x71, PT ;  /* 0x000000711200780c */ /* 0x000fe40003f44270 */
[----:B------:R-:W-:Y:S01]  /*6290*/  F2FP.BF16.F32.PACK_AB R79, RZ, R79 ;  /* 0x0000004fff4f723e */ /* 0x000fe200000010ff */
[----:B------:R-:W-:Y:S01]  /*62a0*/  @P6 STG.E.U16 desc[UR54][R2.64+0xd2], R77 ;  /* 0x0000d24d02006986 */ /* 0x000fe2000c101536 */
[----:B------:R-:W-:-:S02]  /*62b0*/  ISETP.GT.AND P6, PT, R0, 0x8, P5 ;  /* 0x000000080000780c */ /* 0x000fc40002fc4270 */
[----:B------:R-:W-:Y:S02]  /*62c0*/  ISETP.GT.AND P5, PT, R0, RZ, P3 ;  /* 0x000000ff0000720c */ /* 0x000fe40001fa4270 */
[----:B------:R-:W-:Y:S01]  /*62d0*/  F2FP.BF16.F32.PACK_AB R80, RZ, R80 ;  /* 0x00000050ff50723e */ /* 0x000fe200000010ff */
[----:B------:R-:W-:Y:S01]  /*62e0*/  @P4 STG.E.U16 desc[UR54][R4.64+0xd0], R78 ;  /* 0x0000d04e04004986 */ /* 0x000fe2000c101536 */
[C---:B------:R-:W-:Y:S02]  /*62f0*/  ISETP.GT.AND P1, PT, R18.reuse, 0x78, PT ;  /* 0x000000781200780c */ /* 0x040fe40003f24270 */
[----:B------:R-:W-:Y:S02]  /*6300*/  ISETP.GT.AND P0, PT, R18, 0x79, PT ;  /* 0x000000791200780c */ /* 0x000fe40003f04270 */
[C---:B------:R-:W-:Y:S02]  /*6310*/  ISETP.GT.AND P4, PT, R0.reuse, RZ, P2 ;  /* 0x000000ff0000720c */ /* 0x040fe40001784270 */
[C---:B------:R-:W-:Y:S01]  /*6320*/  ISETP.GT.AND P3, PT, R0.reuse, 0x8, P3 ;  /* 0x000000080000780c */ /* 0x040fe20001f64270 */
[----:B------:R-:W-:Y:S01]  /*6330*/  @P6 STG.E.U16 desc[UR54][R4.64+0xd2], R79 ;  /* 0x0000d24f04006986 */ /* 0x000fe2000c101536 */
[----:B------:R-:W-:-:S02]  /*6340*/  ISETP.GT.AND P2, PT, R0, 0x8, P2 ;  /* 0x000000080000780c */ /* 0x000fc40001744270 */
[C---:B------:R-:W-:Y:S01]  /*6350*/  ISETP.GT.AND P6, PT, R0.reuse, RZ, P0 ;  /* 0x000000ff0000720c */ /* 0x040fe200007c4270 */
[----:B------:R-:W-:Y:S01]  /*6360*/  @P5 STG.E.U16 desc[UR54][R2.64+0xe0], R80 ;  /* 0x0000e05002005986 */ /* 0x000fe2000c101536 */
[C---:B------:R-:W-:Y:S02]  /*6370*/  ISETP.GT.AND P5, PT, R0.reuse, RZ, P1 ;  /* 0x000000ff0000720c */ /* 0x040fe40000fa4270 */
[C---:B------:R-:W-:Y:S02]  /*6380*/  ISETP.GT.AND P1, PT, R0.reuse, 0x8, P1 ;  /* 0x000000080000780c */ /* 0x040fe40000f24270 */
[----:B------:R-:W-:Y:S02]  /*6390*/  F2FP.BF16.F32.PACK_AB R81, RZ, R81 ;  /* 0x00000051ff51723e */ /* 0x000fe400000010ff */
[----:B------:R-:W-:Y:S02]  /*63a0*/  F2FP.BF16.F32.PACK_AB R82, RZ, R82 ;  /* 0x00000052ff52723e */ /* 0x000fe400000010ff */
[----:B------:R-:W-:Y:S01]  /*63b0*/  F2FP.BF16.F32.PACK_AB R83, RZ, R83 ;  /* 0x00000053ff53723e */ /* 0x000fe200000010ff */
[----:B------:R-:W-:Y:S01]  /*63c0*/  @P4 STG.E.U16 desc[UR54][R2.64+0xe2], R81 ;  /* 0x0000e25102004986 */ /* 0x000fe2000c101536 */
[----:B------:R-:W-:-:S02]  /*63d0*/  ISETP.GT.AND P0, PT, R0, 0x8, P0 ;  /* 0x000000080000780c */ /* 0x000fc40000704270 */
[----:B------:R-:W-:Y:S01]  /*63e0*/  F2FP.BF16.F32.PACK_AB R84, RZ, R84 ;  /* 0x00000054ff54723e */ /* 0x000fe200000010ff */
[----:B------:R-:W-:Y:S01]  /*63f0*/  @P3 STG.E.U16 desc[UR54][R4.64+0xe0], R82 ;  /* 0x0000e05204003986 */ /* 0x000fe2000c101536 */
[----:B------:R-:W-:Y:S02]  /*6400*/  F2FP.BF16.F32.PACK_AB R85, RZ, R85 ;  /* 0x00000055ff55723e */ /* 0x000fe400000010ff */
[----:B------:R-:W-:Y:S01]  /*6410*/  F2FP.BF16.F32.PACK_AB R86, RZ, R86 ;  /* 0x00000056ff56723e */ /* 0x000fe200000010ff */
[----:B------:R-:W-:Y:S01]  /*6420*/  @P2 STG.E.U16 desc[UR54][R4.64+0xe2], R83 ;  /* 0x0000e25304002986 */ /* 0x000fe2000c101536 */
[----:B------:R-:W-:-:S03]  /*6430*/  F2FP.BF16.F32.PACK_AB R87, RZ, R87 ;  /* 0x00000057ff57723e */ /* 0x000fc600000010ff */
[----:B------:R-:W-:Y:S04]  /*6440*/  @P5 STG.E.U16 desc[UR54][R2.64+0xf0], R84 ;  /* 0x0000f05402005986 */ /* 0x000fe8000c101536 */
[----:B------:R0:W-:Y:S02]  /*6450*/  @P6 STG.E.U16 desc[UR54][R2.64+0xf2], R85 ;  /* 0x0000f25502006986 */ /* 0x0001e4000c101536 */
[----:B0-----:R-:W-:Y:S02]  /*6460*/  @P1 IMAD.MOV.U32 R2, RZ, RZ, R4 ;  /* 0x000000ffff021224 */ /* 0x001fe400078e0004 */
[----:B------:R-:W-:-:S05]  /*6470*/  @P1 IMAD.MOV.U32 R3, RZ, RZ, R5 ;  /* 0x000000ffff031224 */ /* 0x000fca00078e0005 */
[----:B------:R0:W-:Y:S04]  /*6480*/  @P1 STG.E.U16 desc[UR54][R2.64+0xf0], R86 ;  /* 0x0000f05602001986 */ /* 0x0001e8000c101536 */
[----:B------:R0:W-:Y:S02]  /*6490*/  @P0 STG.E.U16 desc[UR54][R4.64+0xf2], R87 ;  /* 0x0000f25704000986 */ /* 0x0001e4000c101536 */
.L_x_157:
[----:B------:R-:W-:Y:S05]  /*64a0*/  BSYNC B0 ;  /* 0x0000000000007941 */ /* 0x000fea0003800000 */
.L_x_31:
[----:B0-----:R-:W-:Y:S01]  /*64b0*/  IMAD.U32 R2, RZ, RZ, UR52 ;  /* 0x00000034ff027e24 */ /* 0x001fe2000f8e00ff */
[----:B------:R-:W-:Y:S01]  /*64c0*/  ULDC.64 UR4, c[0x0][0x650] ;  /* 0x0001940000047ab9 */ /* 0x000fe20000000a00 */
[----:B------:R-:W-:Y:S01]  /*64d0*/  IMAD.U32 R3, RZ, RZ, UR53 ;  /* 0x00000035ff037e24 */ /* 0x000fe2000f8e00ff */
[----:B------:R0:W-:Y:S01]  /*64e0*/  SYNCS.ARRIVE.TRANS64.A1T0 RZ, [R96+UR50], RZ ;  /* 0x000000ff60ff79a7 */ /* 0x0001e20008100032 */
[----:B------:R-:W-:Y:S01]  /*64f0*/  PRMT R0, RZ, 0x7610, R0 ;  /* 0x00007610ff007816 */ /* 0x000fe20000000000 */
[----:B------:R-:W-:Y:S01]  /*6500*/  IMAD.MOV.U32 R18, RZ, RZ, -0x1 ;  /* 0xffffffffff127424 */ /* 0x000fe200078e00ff */
[----:B------:R-:W-:Y:S01]  /*6510*/  LEA R16, P0, R2, R16, 0x1 ;  /* 0x0000001002107211 */ /* 0x000fe200078008ff */
[----:B------:R-:W-:Y:S02]  /*6520*/  IMAD.MOV.U32 R2, RZ, RZ, -0x1 ;  /* 0xffffffffff027424 */ /* 0x000fe400078e00ff */
[----:B------:R-:W-:Y:S01]  /*6530*/  IMAD.MOV.U32 R19, RZ, RZ, -0x1 ;  /* 0xffffffffff137424 */ /* 0x000fe200078e00ff */
[----:B------:R-:W-:-:S02]  /*6540*/  IADD3.X R17, R17, UR41, RZ, P0, !PT ;  /* 0x0000002911117c10 */ /* 0x000fc400087fe4ff */
[----:B------:R-:W-:-:S04]  /*6550*/  ISETP.GE.U32.AND P0, PT, R16, UR4, PT ;  /* 0x0000000410007c0c */ /* 0x000fc8000bf06070 */
[----:B------:R-:W-:-:S13]  /*6560*/  ISETP.GE.U32.AND.EX P0, PT, R17, UR5, PT, P0 ;  /* 0x0000000511007c0c */ /* 0x000fda000bf06100 */
[----:B0-----:R-:W-:Y:S05]  /*6570*/  @P0 BRA `(.L_x_158) ;  /* 0x0000000400700947 */ /* 0x001fea0003800000 */
[----:B------:R-:W0:Y:S01]  /*6580*/  S2UR UR7, SR_CTAID.X ;  /* 0x00000000000779c3 */ /* 0x000e220000002500 */
[----:B------:R-:W-:Y:S01]  /*6590*/  ULDC.64 UR4, c[0x0][0x628] ;  /* 0x00018a0000047ab9 */ /* 0x000fe20000000a00 */
[----:B------:R-:W-:Y:S01]  /*65a0*/  ULDC UR6, c[0x0][0x150] ;  /* 0x0000540000067ab9 */ /* 0x000fe20000000800 */
[----:B------:R-:W-:Y:S01]  /*65b0*/  ISETP.NE.U32.AND P0, PT, RZ, UR4, PT ;  /* 0x00000004ff007c0c */ /* 0x000fe2000bf05070 */
[----:B------:R-:W-:Y:S01]  /*65c0*/  ULDC UR15, c[0x0][0x630] ;  /* 0x00018c00000f7ab9 */ /* 0x000fe20000000800 */
[C---:B------:R-:W-:Y:S02]  /*65d0*/  R2UR UR17, R16.reuse ;  /* 0x00000000101172ca */ /* 0x040fe400000e0000 */
[----:B------:R-:W-:Y:S01]  /*65e0*/  ISETP.NE.AND.EX P0, PT, RZ, UR5, PT, P0 ;  /* 0x00000005ff007c0c */ /* 0x000fe2000bf05300 */
[----:B------:R-:W1:Y:S01]  /*65f0*/  S2UR UR16, SR_CTAID.Y ;  /* 0x00000000001079c3 */ /* 0x000e620000002600 */
[----:B------:R-:W-:Y:S02]  /*6600*/  R2UR UR12, R16 ;  /* 0x00000000100c72ca */ /* 0x000fe400000e0000 */
[----:B------:R-:W-:-:S02]  /*6610*/  R2UR UR13, R17 ;  /* 0x00000000110d72ca */ /* 0x000fc400000e0000 */
[----:B0-----:R-:W-:-:S05]  /*6620*/  I2FP.F32.U32 R0, UR7 ;  /* 0x0000000700007c45 */ /* 0x001fca0008201000 */
[----:B------:R-:W-:Y:S01]  /*6630*/  FMUL R0, R0, UR6 ;  /* 0x0000000600007c20 */ /* 0x000fe20008400000 */
[----:B------:R-:W-:Y:S01]  /*6640*/  ULDC UR6, c[0x0][0x154] ;  /* 0x0000550000067ab9 */ /* 0x000fe20000000800 */
[----:B-1----:R-:W-:-:S04]  /*6650*/  I2FP.F32.U32 R2, UR16 ;  /* 0x0000001000027c45 */ /* 0x002fc80008201000 */
[----:B------:R-:W0:Y:S01]  /*6660*/  F2I.U32.TRUNC.NTZ R0, R0 ;  /* 0x0000000000007305 */ /* 0x000e22000020f000 */
[----:B------:R-:W-:Y:S01]  /*6670*/  FMUL R2, R2, UR6 ;  /* 0x0000000602027c20 */ /* 0x000fe20008400000 */
[----:B------:R-:W-:Y:S06]  /*6680*/  @!P0 BRA `(.L_x_159) ;  /* 0x0000000000308947 */ /* 0x000fec0003800000 */
        /* <DEDUP_REMOVED lines=12> */
.L_x_159:
[----:B------:R-:W-:Y:S01]  /*6750*/  USHF.R.U64 UR6, UR12, UR15, UR13 ;  /* 0x0000000f0c067299 */ /* 0x000fe2000800120d */
[----:B------:R-:W-:Y:S01]  /*6760*/  R2UR UR5, R17 ;  /* 0x00000000110572ca */ /* 0x000fe200000e0000 */
[----:B------:R-:W-:Y:S01]  /*6770*/  USHF.R.U32.HI UR4, URZ, UR15, UR13 ;  /* 0x0000000f3f047299 */ /* 0x000fe2000801160d */
[----:B------:R-:W1:Y:S01]  /*6780*/  F2I.U32.TRUNC.NTZ R2, R2 ;  /* 0x0000000200027305 */ /* 0x000e62000020f000 */
[----:B------:R-:W-:Y:S01]  /*6790*/  UIADD3 UR9, UP0, URZ, -UR6, URZ ;  /* 0x800000063f097290 */ /* 0x000fe2000ff1e03f */
[----:B------:R-:W-:Y:S01]  /*67a0*/  ULDC.64 UR10, c[0x0][0x620] ;  /* 0x00018800000a7ab9 */ /* 0x000fe20000000a00 */
[----:B------:R-:W-:Y:S02]  /*67b0*/  ULDC UR14, c[0x0][0x608] ;  /* 0x00018200000e7ab9 */ /* 0x000fe40000000800 */
[----:B------:R-:W-:Y:S01]  /*67c0*/  UIADD3.X UR4, URZ, ~UR4, URZ, UP0, !UPT ;  /* 0x800000043f047290 */ /* 0x000fe200087fe43f */
[----:B------:R-:W-:Y:S01]  /*67d0*/  ULDC UR15, c[0x0][0x658] ;  /* 0x00019600000f7ab9 */ /* 0x000fe20000000800 */
[----:B------:R-:W-:-:S02]  /*67e0*/  ULDC UR12, c[0x0][0x144] ;  /* 0x00005100000c7ab9 */ /* 0x000fc40000000800 */
[----:B------:R-:W-:Y:S01]  /*67f0*/  UIMAD UR8, UR4, UR10, URZ ;  /* 0x0000000a040872a4 */ /* 0x000fe2000f8e023f */
[----:B------:R-:W-:Y:S02]  /*6800*/  ULDC UR22, c[0x0][0x148] ;  /* 0x0000520000167ab9 */ /* 0x000fe40000000800 */
[----:B------:R-:W-:Y:S01]  /*6810*/  UMOV UR4, UR17 ;  /* 0x0000001100047c82 */ /* 0x000fe20008000000 */
[----:B------:R-:W-:Y:S02]  /*6820*/  UIMAD UR8, UR9, UR11, UR8 ;  /* 0x0000000b090872a4 */ /* 0x000fe4000f8e0208 */
[----:B------:R-:W-:Y:S01]  /*6830*/  UIMAD.WIDE.U32 UR4, UR9, UR10, UR4 ;  /* 0x0000000a090472a5 */ /* 0x000fe2000f8e0004 */
[----:B0-----:R-:W-:Y:S01]  /*6840*/  R2UR UR9, R0 ;  /* 0x00000000000972ca */ /* 0x001fe200000e0000 */
[----:B------:R-:W-:Y:S01]  /*6850*/  ULDC UR20, c[0x0][0x648] ;  /* 0x0001920000147ab9 */ /* 0x000fe20000000800 */
[----:B-1----:R-:W-:Y:S01]  /*6860*/  R2UR UR13, R2 ;  /* 0x00000000020d72ca */ /* 0x002fe200000e0000 */
[----:B------:R-:W-:Y:S01]  /*6870*/  UIADD3 UR8, UR5, UR8, URZ ;  /* 0x0000000805087290 */ /* 0x000fe2000fffe03f */
[----:B------:R-:W-:-:S02]  /*6880*/  ULDC UR21, c[0x0][0x638] ;  /* 0x00018e0000157ab9 */ /* 0x000fc40000000800 */
[----:B------:R-:W-:Y:S02]  /*6890*/  ULDC UR5, c[0x0][0x618] ;  /* 0x0001860000057ab9 */ /* 0x000fe40000000800 */
[----:B------:R-:W-:Y:S02]  /*68a0*/  USHF.R.U64 UR10, UR4, UR5, UR8 ;  /* 0x00000005040a7299 */ /* 0x000fe40008001208 */
[----:B------:R-:W-:-:S03]  /*68b0*/  USHF.R.U32.HI UR8, URZ, UR5, UR8 ;  /* 0x000000053f087299 */ /* 0x000fc60008011608 */
[----:B------:R-:W-:Y:S01]  /*68c0*/  ULDC.64 UR4, c[0x0][0x640] ;  /* 0x0001900000047ab9 */ /* 0x000fe20000000a00 */
[----:B------:R-:W-:Y:S01]  /*68d0*/  USHF.R.U64 UR11, UR10, UR14, UR8 ;  /* 0x0000000e0a0b7299 */ /* 0x000fe20008001208 */
[----:B------:R-:W-:Y:S01]  /*68e0*/  ISETP.NE.U32.AND P0, PT, RZ, UR4, PT ;  /* 0x00000004ff007c0c */ /* 0x000fe2000bf05070 */
[----:B------:R-:W-:Y:S02]  /*68f0*/  USHF.R.U32.HI UR8, URZ, UR14, UR8 ;  /* 0x0000000e3f087299 */ /* 0x000fe40008011608 */
[----:B------:R-:W-:Y:S01]  /*6900*/  UIADD3 UR9, -UR9, URZ, URZ ;  /* 0x0000003f09097290 */ /* 0x000fe2000fffe13f */
[----:B------:R-:W-:Y:S01]  /*6910*/  ISETP.NE.AND.EX P0, PT, RZ, UR5, PT, P0 ;  /* 0x00000005ff007c0c */ /* 0x000fe2000bf05300 */
[----:B------:R-:W-:Y:S02]  /*6920*/  USHF.R.U64 UR17, UR11, UR15, UR8 ;  /* 0x0000000f0b117299 */ /* 0x000fe40008001208 */
[----:B------:R-:W-:Y:S02]  /*6930*/  UIADD3 UR18, -UR13, URZ, URZ ;  /* 0x0000003f0d127290 */ /* 0x000fe4000fffe13f */
[----:B------:R-:W-:-:S02]  /*6940*/  USHF.R.U32.HI UR15, URZ, UR15, UR8 ;  /* 0x0000000f3f0f7299 */ /* 0x000fc40008011608 */
[----:B------:R-:W-:Y:S01]  /*6950*/  UIMAD UR19, UR12, UR9, UR7 ;  /* 0x000000090c1372a4 */ /* 0x000fe2000f8e0207 */
[----:B------:R-:W-:-:S05]  /*6960*/  UMOV UR14, UR17 ;  /* 0x00000011000e7c82 */ /* 0x000fca0008000000 */
[----:B------:R-:W-:Y:S06]  /*6970*/  @!P0 BRA `(.L_x_160) ;  /* 0x0000000000288947 */ /* 0x000fec0003800000 */
        /* <DEDUP_REMOVED lines=10> */
.L_x_160:
        /* <DEDUP_REMOVED lines=9> */
[----:B------:R-:W-:Y:S01]  /*6ab0*/  UIMAD UR5, UR7, UR21, UR17 ;  /* 0x00000015070572a4 */ /* 0x000fe2000f8e0211 */
[----:B------:R-:W-:Y:S02]  /*6ac0*/  ULDC UR8, c[0x0][0x600] ;  /* 0x0001800000087ab9 */ /* 0x000fe40000000800 */
[----:B------:R-:W-:Y:S01]  /*6ad0*/  ULDC UR7, c[0x0][0x610] ;  /* 0x0001840000077ab9 */ /* 0x000fe20000000800 */
[----:B------:R-:W-:Y:S02]  /*6ae0*/  UIMAD UR5, UR5, UR8, UR10 ;  /* 0x00000008050572a4 */ /* 0x000fe4000f8e020a */
[----:B------:R-:W-:-:S04]  /*6af0*/  UIMAD UR4, UR4, UR7, UR19 ;  /* 0x00000007040472a4 */ /* 0x000fc8000f8e0213 */
[----:B------:R-:W-:Y:S02]  /*6b00*/  USEL UR7, UR5, UR4, !UP0 ;  /* 0x0000000405077287 */ /* 0x000fe4000c000000 */
[----:B------:R-:W-:-:S04]  /*6b10*/  USEL UR4, UR4, UR5, !UP0 ;  /* 0x0000000504047287 */ /* 0x000fc8000c000000 */
[----:B------:R-:W-:Y:S02]  /*6b20*/  IMAD.U32 R2, RZ, RZ, UR7 ;  /* 0x00000007ff027e24 */ /* 0x000fe4000f8e00ff */
[----:B------:R-:W-:-:S07]  /*6b30*/  IMAD.U32 R18, RZ, RZ, UR4 ;  /* 0x00000004ff127e24 */ /* 0x000fce000f8e00ff */
.L_x_158:
[----:B------:R-:W-:Y:S01]  /*6b40*/  UIADD3 UR45, UR40, UR45, URZ ;  /* 0x0000002d282d7290 */ /* 0x000fe2000fffe03f */
[----:B------:R-:W-:Y:S02]  /*6b50*/  LOP3.LUT P0, RZ, R0, 0xff, RZ, 0xc0, !PT ;  /* 0x000000ff00ff7812 */ /* 0x000fe4000780c0ff */
[----:B------:R-:W-:Y:S01]  /*6b60*/  LOP3.LUT R98, R98, 0x1, RZ, 0x3c, !PT ;  /* 0x0000000162627812 */ /* 0x000fe200078e3cff */
[----:B------:R-:W-:Y:S02]  /*6b70*/  USHF.R.U32.HI UR4, URZ, 0x2, UR45 ;  /* 0x000000023f047899 */ /* 0x000fe4000801162d */
[----:B------:R-:W-:Y:S02]  /*6b80*/  UISETP.GT.U32.AND UP0, UPT, UR45, 0x3, UPT ;  /* 0x000000032d00788c */ /* 0x000fe4000bf04070 */
[----:B------:R-:W-:Y:S02]  /*6b90*/  ULOP3.LUT UR4, UR4, 0x1, URZ, 0xc0, !UPT ;  /* 0x0000000104047892 */ /* 0x000fe4000f8ec03f */
[----:B------:R-:W-:-:S02]  /*6ba0*/  UISETP.LT.U32.AND UP0, UPT, UR40, 0x4, UP0 ;  /* 0x000000042800788c */ /* 0x000fc40008701070 */
[----:B------:R-:W-:Y:S02]  /*6bb0*/  UISETP.NE.U32.AND UP1, UPT, UR4, 0x1, UPT ;  /* 0x000000010400788c */ /* 0x000fe4000bf25070 */
[----:B------:R-:W-:Y:S02]  /*6bc0*/  USEL UR5, URZ, 0x1, !UP0 ;  /* 0x000000013f057887 */ /* 0x000fe4000c000000 */
[----:B------:R-:W-:Y:S02]  /*6bd0*/  UISETP.GT.U32.AND UP1, UPT, UR40, 0x3, !UP1 ;  /* 0x000000032800788c */ /* 0x000fe4000cf24070 */
[----:B------:R-:W-:Y:S02]  /*6be0*/  ULOP3.LUT UR45, UR45, 0x3, URZ, 0xc0, !UPT ;  /* 0x000000032d2d7892 */ /* 0x000fe4000f8ec03f */
[----:B------:R-:W-:-:S04]  /*6bf0*/  USEL UR4, URZ, 0x1, !UP1 ;  /* 0x000000013f047887 */ /* 0x000fc8000c800000 */
[----:B------:R-:W-:Y:S01]  /*6c00*/  ULOP3.LUT UR48, UR4, UR48, UR5, 0x96, !UPT ;  /* 0x0000003004307292 */ /* 0x000fe2000f8e9605 */
[----:B------:R-:W-:Y:S11]  /*6c10*/  @P0 BRA `(.L_x_161) ;  /* 0xffffffa800800947 */ /* 0x000ff6000383ffff */
[----:B------:R-:W-:Y:S05]  /*6c20*/  EXIT ;  /* 0x000000000000794d */ /* 0x000fea0003800000 */
.L_x_12:
[----:B------:R-:W-:-:S08]  /*6c30*/  ISETP.NE.AND P0, PT, RZ, UR8, PT ;  /* 0x00000008ff007c0c */ /* 0x000fd0000bf05270 */
[----:B-----5:R-:W0:-:S00]  /*6c40*/  USETMAXREG.DEALLOC.CTAPOOL 0x28 ;  /* 0x00000028000079c8 */ /* 0x020e0000080e0500 */
[----:B------:R-:W-:Y:S05]  /*6c50*/  @P0 EXIT ;  /* 0x000000000000094d */ /* 0x000fea0003800000 */
[----:B0-----:R-:W-:Y:S01]  /*6c60*/  LOP3.LUT P0, RZ, R0, 0xff, RZ, 0xc0, !PT ;  /* 0x000000ff00ff7812 */ /* 0x001fe2000780c0ff */
[----:B------:R-:W-:Y:S02]  /*6c70*/  IMAD.MOV.U32 R8, RZ, RZ, 0x1 ;  /* 0x00000001ff087424 */ /* 0x000fe400078e00ff */
[----:B------:R-:W-:-:S10]  /*6c80*/  IMAD.MOV.U32 R0, RZ, RZ, RZ ;  /* 0x000000ffff007224 */ /* 0x000fd400078e00ff */
[----:B------:R-:W-:Y:S05]  /*6c90*/  @!P0 BRA `(.L_x_162) ;  /* 0x0000000c00308947 */ /* 0x000fea0003800000 */
[----:B------:R-:W-:Y:S01]  /*6ca0*/  LOP3.LUT P0, RZ, R4, 0x1f, RZ, 0xc0, !PT ;  /* 0x0000001f04ff7812 */ /* 0x000fe2000780c0ff */
[----:B------:R-:W-:Y:S01]  /*6cb0*/  ULDC UR5, c[0x0][0x658] ;  /* 0x0001960000057ab9 */ /* 0x000fe20000000800 */
[----:B------:R-:W-:Y:S01]  /*6cc0*/  UMOV UR6, 0xffffffff ;  /* 0xffffffff00067882 */ /* 0x000fe20000000000 */
[----:B------:R-:W-:Y:S01]  /*6cd0*/  BSSY B0, `(.L_x_162) ;  /* 0x00000c8000007945 */ /* 0x000fe20003800000 */
[----:B------:R-:W-:Y:S01]  /*6ce0*/  USHF.L.U32 UR6, UR6, UR5, URZ ;  /* 0x0000000506067299 */ /* 0x000fe2000800063f */
[C---:B------:R-:W-:Y:S01]  /*6cf0*/  ISETP.NE.AND P3, PT, R3.reuse, RZ, PT ;  /* 0x000000ff0300720c */ /* 0x040fe20003f65270 */
[----:B------:R-:W-:Y:S01]  /*6d00*/  IMAD.MOV.U32 R9, RZ, RZ, 0x1 ;  /* 0x00000001ff097424 */ /* 0x000fe200078e00ff */
[----:B------:R-:W-:Y:S01]  /*6d10*/  ISETP.NE.OR P0, PT, R3, RZ, !P0 ;  /* 0x000000ff0300720c */ /* 0x000fe20004705670 */
[----:B------:R-:W-:Y:S01]  /*6d20*/  IMAD.MOV.U32 R8, RZ, RZ, 0x1 ;  /* 0x00000001ff087424 */ /* 0x000fe200078e00ff */
[----:B------:R-:W-:Y:S01]  /*6d30*/  ULDC UR4, c[0x0][0x600] ;  /* 0x0001800000047ab9 */ /* 0x000fe20000000800 */
[----:B------:R-:W-:Y:S01]  /*6d40*/  IMAD.MOV.U32 R0, RZ, RZ, RZ ;  /* 0x000000ffff007224 */ /* 0x000fe200078e00ff */
[----:B------:R-:W-:Y:S01]  /*6d50*/  UMOV UR7, 0x1 ;  /* 0x0000000100077882 */ /* 0x000fe20000000000 */
[----:B------:R-:W-:-:S02]  /*6d60*/  UIADD3 UR25, UR39, 0x1, URZ ;  /* 0x0000000127197890 */ /* 0x000fc4000fffe03f */
[----:B------:R-:W-:Y:S02]  /*6d70*/  ULOP3.LUT UR26, UR36, 0x2, URZ, 0xfc, !UPT ;  /* 0x00000002241a7892 */ /* 0x000fe4000f8efc3f */
[----:B------:R-:W-:Y:S02]  /*6d80*/  UIADD3 UR4, UR4, -0x1, URZ ;  /* 0xffffffff04047890 */ /* 0x000fe4000fffe03f */
[----:B------:R-:W-:Y:S02]  /*6d90*/  USHF.L.U32 UR5, UR7, UR5, URZ ;  /* 0x0000000507057299 */ /* 0x000fe4000800063f */
[----:B------:R-:W-:Y:S01]  /*6da0*/  ULOP3.LUT UR6, URZ, UR6, URZ, 0x33, !UPT ;  /* 0x000000063f067292 */ /* 0x000fe2000f8e333f */
[----:B------:R-:W-:-:S11]  /*6db0*/  ULDC.64 UR22, c[0x0][0x198] ;  /* 0x0000660000167ab9 */ /* 0x000fd60000000a00 */
.L_x_174:
[----:B------:R-:W-:-:S03]  /*6dc0*/  UMOV UR7, 0xffffffff ;  /* 0xffffffff00077882 */ /* 0x000fc60000000000 */
[----:B------:R-:W-:Y:S05]  /*6dd0*/  BRA.DIV UR7, `(.L_x_163) ;  /* 0x0000000e07f87947 */ /* 0x000fea000b800000 */
[----:B------:R-:W-:-:S13]  /*6de0*/  ELECT P6, URZ, PT ;  /* 0x00000000003f782f */ /* 0x000fda00038c0000 */
.L_x_187:
[----:B------:R-:W-:Y:S04]  /*6df0*/  BSSY B1, `(.L_x_164) ;  /* 0x0000040000017945 */ /* 0x000fe80003800000 */
[----:B------:R-:W-:Y:S05]  /*6e00*/  @!P6 BRA `(.L_x_165) ;  /* 0x0000000000f8e947 */ /* 0x000fea0003800000 */
[----:B------:R-:W0:Y:S02]  /*6e10*/  LDC R3, c[0x0][0x28c] ;  /* 0x0000a300ff037b82 */ /* 0x000e240000000800 */
[----:B0-----:R-:W-:-:S13]  /*6e20*/  ISETP.GE.AND P1, PT, R3, 0x1, PT ;  /* 0x000000010300780c */ /* 0x001fda0003f26270 */
[----:B------:R-:W-:Y:S05]  /*6e30*/  @!P1 BRA `(.L_x_165) ;  /* 0x0000000000ec9947 */ /* 0x000fea0003800000 */
[----:B------:R-:W-:Y:S02]  /*6e40*/  IMAD.SHL.U32 R6, R2, 0x80, RZ ;  /* 0x0000008002067824 */ /* 0x000fe400078e00ff */
[----:B------:R-:W-:Y:S02]  /*6e50*/  IMAD.SHL.U32 R18, R18, 0x40, RZ ;  /* 0x0000004012127824 */ /* 0x000fe400078e00ff */
[----:B------:R-:W-:Y:S02]  /*6e60*/  IMAD.MOV.U32 R11, RZ, RZ, RZ ;  /* 0x000000ffff0b7224 */ /* 0x000fe400078e00ff */
[----:B------:R-:W-:Y:S02]  /*6e70*/  IMAD.U32 R12, RZ, RZ, UR25 ;  /* 0x00000019ff0c7e24 */ /* 0x000fe4000f8e00ff */
[----:B------:R-:W-:Y:S02]  /*6e80*/  IMAD.MOV.U32 R2, RZ, RZ, R8 ;  /* 0x000000ffff027224 */ /* 0x000fe400078e0008 */
[----:B------:R-:W-:-:S02]  /*6e90*/  IMAD.MOV.U32 R3, RZ, RZ, R0 ;  /* 0x000000ffff037224 */ /* 0x000fc400078e0000 */
[----:B------:R-:W-:-:S07]  /*6ea0*/  VIADD R13, R6, 0x40 ;  /* 0x00000040060d7836 */ /* 0x000fce0000000000 */
.L_x_169:
[----:B------:R-:W0:Y:S01]  /*6eb0*/  S2R R5, SR_CgaCtaId ;  /* 0x0000000000057919 */ /* 0x000e220000008800 */
[----:B------:R-:W-:-:S04]  /*6ec0*/  MOV R4, 0x400 ;  /* 0x0000040000047802 */ /* 0x000fc80000000f00 */
[----:B0-----:R-:W-:Y:S02]  /*6ed0*/  LEA R10, R5, R4, 0x18 ;  /* 0x00000004050a7211 */ /* 0x001fe400078ec0ff */
[----:B------:R-:W-:Y:S01]  /*6ee0*/  SHF.L.U32 R4, R2, 0x1f, RZ ;  /* 0x0000001f02047819 */ /* 0x000fe200000006ff */
[----:B------:R-:W0:Y:S02]  /*6ef0*/  @!P3 LDC R5, c[0x0][0x500] ;  /* 0x00014000ff05bb82 */ /* 0x000e240000000800 */
[----:B------:R-:W-:-:S04]  /*6f00*/  IMAD R7, R3, 0x8, R10 ;  /* 0x0000000803077824 */ /* 0x000fc800078e020a */
[----:B------:R-:W1:Y:S02]  /*6f10*/  SYNCS.PHASECHK.TRANS64.TRYWAIT P1, [R7+URZ+0x20], R4 ;  /* 0x00002004070075a7 */ /* 0x000e64000802017f */
[----:B-1----:R-:W-:Y:S05]  /*6f20*/  @!P1 BRA `(.L_x_166) ;  /* 0x0000000c00c49947 */ /* 0x002fea0003800000 */
.L_x_188:
[----:B------:R-:W-:Y:S01]  /*6f30*/  UPRMT UR7, UR26, 0x9910, URZ ;  /* 0x000099101a077896 */ /* 0x000fe2000800003f */
[----:B0-----:R0:W-:Y:S03]  /*6f40*/  @!P3 SYNCS.ARRIVE.TRANS64 RZ, [R7+URZ], R5 ;  /* 0x0000000507ffb9a7 */ /* 0x0011e6000800003f */
[----:B------:R-:W-:-:S06]  /*6f50*/  UISETP.NE.AND UP0, UPT, UR7, 0x2, UPT ;  /* 0x000000020700788c */ /* 0x000fcc000bf05270 */
[----:B------:R-:W-:-:S13]  /*6f60*/  PLOP3.LUT P1, PT, PT, PT, UP0, 0x80, 0x0 ;  /* 0x000000000000781c */ /* 0x000fda0003f2f008 */
[----:B0-----:R-:W-:Y:S05]  /*6f70*/  @P1 BRA `(.L_x_167) ;  /* 0x0000000000041947 */ /* 0x001fea0003800000 */
[----:B------:R-:W-:Y:S01]  /*6f80*/  BPT.TRAP 0x1 ;  /* 0x000000040000795c */ /* 0x000fe20000300000 */
.L_x_167:
[----:B------:R-:W-:Y:S05]  /*6f90*/  @P0 BRA `(.L_x_168) ;  /* 0x0000000000040947 */ /* 0x000fea0003800000 */
[----:B------:R-:W-:Y:S01]  /*6fa0*/  BPT.TRAP 0x1 ;  /* 0x000000040000795c */ /* 0x000fe20000300000 */
.L_x_168:
[--C-:B-1----:R-:W-:Y:S01]  /*6fb0*/  IMAD R4, R3, 0x4000, R10.reuse ;  /* 0x0000400003047824 */ /* 0x102fe200078e020a */
[----:B------:R-:W-:Y:S01]  /*6fc0*/  R2UR UR9, R7 ;  /* 0x00000000070972ca */ /* 0x000fe200000e0000 */
[----:B------:R-:W-:Y:S01]  /*6fd0*/  IMAD R10, R3, 0x8000, R10 ;  /* 0x00008000030a7824 */ /* 0x000fe200078e020a */
[----:B------:R-:W-:Y:S01]  /*6fe0*/  R2UR UR10, R18 ;  /* 0x00000000120a72ca */ /* 0x000fe200000e0000 */
[----:B------:R-:W-:Y:S01]  /*6ff0*/  UIADD3 UR14, UP0, UR22, 0xf0, URZ ;  /* 0x000000f0160e7890 */ /* 0x000fe2000ff1e03f */
[----:B------:R-:W-:Y:S01]  /*7000*/  R2UR UR7, R4 ;  /* 0x00000000040772ca */ /* 0x000fe200000e0000 */
[----:B------:R-:W-:Y:S01]  /*7010*/  VIADD R12, R12, 0xffffffff ;  /* 0xffffffff0c0c7836 */ /* 0x000fe20000000000 */
[----:B------:R-:W-:Y:S01]  /*7020*/  R2UR UR8, R10 ;  /* 0x000000000a0872ca */ /* 0x000fe200000e0000 */
[----:B------:R-:W-:Y:S01]  /*7030*/  UIADD3 UR16, UP1, UR22, 0x1f0, URZ ;  /* 0x000001f016107890 */ /* 0x000fe2000ff3e03f */
[----:B------:R-:W-:Y:S01]  /*7040*/  R2UR UR11, R11 ;  /* 0x000000000b0b72ca */ /* 0x000fe200000e0000 */
[----:B------:R-:W-:Y:S01]  /*7050*/  UIADD3.X UR15, URZ, UR23, URZ, UP0, !UPT ;  /* 0x000000173f0f7290 */ /* 0x000fe200087fe43f */
[----:B------:R-:W-:Y:S01]  /*7060*/  R2UR UR12, R19 ;  /* 0x00000000130c72ca */ /* 0x000fe200000e0000 */
[----:B------:R-:W-:Y:S01]  /*7070*/  UIADD3.X UR17, URZ, UR23, URZ, UP1, !UPT ;  /* 0x000000173f117290 */ /* 0x000fe20008ffe43f */
[----:B------:R-:W-:Y:S01]  /*7080*/  R2UR UR21, R6 ;  /* 0x00000000061572ca */ /* 0x000fe200000e0000 */
[----:B------:R-:W-:Y:S01]  /*7090*/  VIADD R3, R3, 0x1 ;  /* 0x0000000103037836 */ /* 0x000fe20000000000 */
[----:B------:R-:W-:Y:S01]  /*70a0*/  R2UR UR24, R13 ;  /* 0x000000000d1872ca */ /* 0x000fe200000e0000 */
[----:B------:R-:W-:Y:S01]  /*70b0*/  UMOV UR18, 0x0 ;  /* 0x0000000000127882 */ /* 0x000fe20000000000 */
[----:B------:R-:W-:Y:S01]  /*70c0*/  ISETP.GT.AND P2, PT, R12, 0x1, PT ;  /* 0x000000010c00780c */ /* 0x000fe20003f44270 */
[----:B------:R-:W-:Y:S01]  /*70d0*/  UIADD3 UR7, UR7, 0x180, URZ ;  /* 0x0000018007077890 */ /* 0x000fe2000fffe03f */
[----:B------:R-:W-:Y:S01]  /*70e0*/  ISETP.NE.AND P1, PT, R3, 0x4, PT ;  /* 0x000000040300780c */ /* 0x000fe20003f25270 */
[----:B------:R-:W-:Y:S01]  /*70f0*/  UIADD3 UR13, UR8, 0x10180, URZ ;  /* 0x00010180080d7890 */ /* 0x000fe2000fffe03f */
[----:B------:R-:W-:Y:S01]  /*7100*/  VIADD R11, R11, 0x80 ;  /* 0x000000800b0b7836 */ /* 0x000fe20000000000 */
[----:B------:R-:W-:Y:S01]  /*7110*/  UIADD3 UR20, UR8, 0x14180, URZ ;  /* 0x0001418008147890 */ /* 0x000fe2000fffe03f */
[----:B------:R-:W-:Y:S01]  /*7120*/  SEL R5, RZ, 0x1, P1 ;  /* 0x00000001ff057807 */ /* 0x000fe20000800000 */
[----:B------:R-:W-:Y:S01]  /*7130*/  UMOV UR19, 0x10000000 ;  /* 0x1000000000137882 */ /* 0x000fe20000000000 */
[----:B------:R-:W-:Y:S01]  /*7140*/  UMOV UR8, UR7 ;  /* 0x0000000700087c82 */ /* 0x000fe20008000000 */
[----:B------:R-:W-:Y:S01]  /*7150*/  SEL R3, R3, RZ, P1 ;  /* 0x000000ff03037207 */ /* 0x000fe20000800000 */
[----:B------:R0:W-:Y:S01]  /*7160*/  UTMALDG.3D [UR8], [UR14], desc[UR18] ;  /* 0x000012080e0075b4 */ /* 0x0001e20008011000 */
[----:B------:R-:W-:Y:S01]  /*7170*/  LOP3.LUT R2, R2, R5, RZ, 0x3c, !PT ;  /* 0x0000000502027212 */ /* 0x000fe200078e3cff */
[----:B0-----:R-:W-:Y:S01]  /*7180*/  UMOV UR8, UR13 ;  /* 0x0000000d00087c82 */ /* 0x001fe20008000000 */
[----:B------:R-:W-:-:S02]  /*7190*/  UMOV UR10, UR21 ;  /* 0x00000015000a7c82 */ /* 0x000fc40008000000 */
[----:B------:R0:W-:Y:S02]  /*71a0*/  UTMALDG.3D [UR8], [UR16], desc[UR18] ;  /* 0x00001208100075b4 */ /* 0x0001e40008011000 */
[----:B0-----:R-:W-:Y:S01]  /*71b0*/  UMOV UR8, UR20 ;  /* 0x0000001400087c82 */ /* 0x001fe20008000000 */
[----:B------:R-:W-:Y:S02]  /*71c0*/  UMOV UR10, UR24 ;  /* 0x00000018000a7c82 */ /* 0x000fe40008000000 */
[----:B------:R0:W-:Y:S02]  /*71d0*/  UTMALDG.3D [UR8], [UR16], desc[UR18] ;  /* 0x00001208100075b4 */ /* 0x0001e40008011000 */
[----:B0-----:R-:W-:Y:S05]  /*71e0*/  @P2 BRA `(.L_x_169) ;  /* 0xfffffffc00302947 */ /* 0x001fea000383ffff */
.L_x_165:
[----:B------:R-:W-:Y:S05]  /*71f0*/  BSYNC B1 ;  /* 0x0000000000017941 */ /* 0x000fea0003800000 */
.L_x_164:
[----:B------:R-:W-:Y:S01]  /*7200*/  LOP3.LUT P4, RZ, R9, 0xff, RZ, 0xc0, !PT ;  /* 0x000000ff09ff7812 */ /* 0x000fe2000788c0ff */
[----:B------:R-:W-:Y:S01]  /*7210*/  VIADD R0, R0, UR39 ;  /* 0x0000002700007c36 */ /* 0x000fe20008000000 */
[----:B------:R-:W-:Y:S01]  /*7220*/  ULDC.64 UR8, c[0x0][0x650] ;  /* 0x0001940000087ab9 */ /* 0x000fe20000000a00 */
[----:B------:R-:W-:Y:S01]  /*7230*/  BSSY B1, `(.L_x_170) ;  /* 0x000006f000017945 */ /* 0x000fe20003800000 */
[----:B------:R-:W-:Y:S01]  /*7240*/  IMAD.MOV.U32 R18, RZ, RZ, -0x1 ;  /* 0xffffffffff127424 */ /* 0x000fe200078e00ff */
[----:B------:R-:W-:Y:S01]  /*7250*/  PRMT R9, RZ, 0x7610, R9 ;  /* 0x00007610ff097816 */ /* 0x000fe20000000009 */
[----:B------:R-:W-:Y:S01]  /*7260*/  IMAD.MOV.U32 R19, RZ, RZ, -0x1 ;  /* 0xffffffffff137424 */ /* 0x000fe200078e00ff */
[C---:B------:R-:W-:Y:S02]  /*7270*/  ISETP.GT.U32.AND P1, PT, R0.reuse, 0x3, PT ;  /* 0x000000030000780c */ /* 0x040fe40003f24070 */
[----:B------:R-:W-:Y:S02]  /*7280*/  SHF.R.U32.HI R2, RZ, 0x2, R0 ;  /* 0x00000002ff027819 */ /* 0x000fe40000011600 */
[----:B------:R-:W-:-:S02]  /*7290*/  LOP3.LUT R0, R0, 0x3, RZ, 0xc0, !PT ;  /* 0x0000000300007812 */ /* 0x000fc400078ec0ff */
[----:B------:R-:W0:Y:S01]  /*72a0*/  @P4 S2R R4, SR_CgaCtaId ;  /* 0x0000000000044919 */ /* 0x000e220000008800 */
[----:B------:R-:W-:Y:S02]  /*72b0*/  @P4 MOV R3, 0x400 ;  /* 0x0000040000034802 */ /* 0x000fe40000000f00 */
[----:B------:R-:W-:-:S04]  /*72c0*/  LOP3.LUT R2, R2, 0x1, RZ, 0xc0, !PT ;  /* 0x0000000102027812 */ /* 0x000fc800078ec0ff */
[----:B------:R-:W-:Y:S02]  /*72d0*/  ISETP.NE.U32.AND P2, PT, R2, 0x1, PT ;  /* 0x000000010200780c */ /* 0x000fe40003f45070 */
[----:B0-----:R-:W-:Y:S01]  /*72e0*/  @P4 LEA R3, R4, R3, 0x18 ;  /* 0x0000000304034211 */ /* 0x001fe200078ec0ff */
[----:B------:R-:W-:-:S03]  /*72f0*/  IMAD.U32 R4, RZ, RZ, UR39 ;  /* 0x00000027ff047e24 */ /* 0x000fc6000f8e00ff */
[----:B------:R0:W-:Y:S01]  /*7300*/  @P4 SYNCS.ARRIVE.TRANS64.A1T0 RZ, [R3+URZ+0x78], RZ ;  /* 0x000078ff03ff49a7 */ /* 0x0001e2000810003f */
[----:B------:R-:W-:Y:S02]  /*7310*/  IADD3 R16, P4, R16, UR52, RZ ;  /* 0x0000003410107c10 */ /* 0x000fe4000ff9e0ff */
[----:B------:R-:W-:Y:S02]  /*7320*/  ISETP.LT.U32.AND P1, PT, R4, 0x4, P1 ;  /* 0x000000040400780c */ /* 0x000fe40000f21070 */
[----:B------:R-:W-:Y:S02]  /*7330*/  IADD3.X R17, R17, UR37, RZ, P4, !PT ;  /* 0x0000002511117c10 */ /* 0x000fe4000a7fe4ff */
[----:B------:R-:W-:Y:S02]  /*7340*/  ISETP.GE.U32.AND P4, PT, R16, UR8, PT ;  /* 0x0000000810007c0c */ /* 0x000fe4000bf86070 */
[----:B0-----:R-:W-:Y:S02]  /*7350*/  SEL R3, RZ, 0x1, !P1 ;  /* 0x00000001ff037807 */ /* 0x001fe40004800000 */
[----:B------:R-:W-:-:S02]  /*7360*/  ISETP.GE.U32.AND.EX P1, PT, R17, UR9, PT, P4 ;  /* 0x0000000911007c0c */ /* 0x000fc4000bf26140 */
[----:B------:R-:W-:-:S04]  /*7370*/  ISETP.GT.U32.AND P2, PT, R4, 0x3, !P2 ;  /* 0x000000030400780c */ /* 0x000fc80005744070 */
[----:B------:R-:W-:-:S04]  /*7380*/  SEL R2, RZ, 0x1, !P2 ;  /* 0x00000001ff027807 */ /* 0x000fc80005000000 */
[--C-:B------:R-:W-:Y:S01]  /*7390*/  LOP3.LUT R8, R2, R8, R3.reuse, 0x96, !PT ;  /* 0x0000000802087212 */ /* 0x100fe200078e9603 */
[----:B------:R-:W-:Y:S01]  /*73a0*/  IMAD.MOV.U32 R2, RZ, RZ, -0x1 ;  /* 0xffffffffff027424 */ /* 0x000fe200078e00ff */
[----:B------:R-:W-:Y:S01]  /*73b0*/  PRMT R3, RZ, 0x7610, R3 ;  /* 0x00007610ff037816 */ /* 0x000fe20000000003 */
[----:B------:R-:W-:Y:S06]  /*73c0*/  @P1 BRA `(.L_x_171) ;  /* 0x0000000400541947 */ /* 0x000fec0003800000 */
[----:B------:R-:W0:Y:S01]  /*73d0*/  S2UR UR7, SR_CTAID.X ;  /* 0x00000000000779c3 */ /* 0x000e220000002500 */
[----:B------:R-:W-:Y:S01]  /*73e0*/  ULDC.64 UR8, c[0x0][0x628] ;  /* 0x00018a0000087ab9 */ /* 0x000fe20000000a00 */
[----:B------:R-:W-:Y:S01]  /*73f0*/  ULDC UR10, c[0x0][0x150] ;  /* 0x00005400000a7ab9 */ /* 0x000fe20000000800 */
[----:B------:R-:W-:Y:S01]  /*7400*/  ISETP.NE.U32.AND P1, PT, RZ, UR8, PT ;  /* 0x00000008ff007c0c */ /* 0x000fe2000bf25070 */
[----:B------:R-:W-:Y:S01]  /*7410*/  ULDC UR11, c[0x0][0x630] ;  /* 0x00018c00000b7ab9 */ /* 0x000fe20000000800 */
[----:B------:R-:W-:Y:S01]  /*7420*/  ULDC UR13, c[0x0][0x154] ;  /* 0x00005500000d7ab9 */ /* 0x000fe20000000800 */
[----:B------:R-:W-:Y:S01]  /*7430*/  IMAD.MOV.U32 R2, RZ, RZ, R16 ;  /* 0x000000ffff027224 */ /* 0x000fe200078e0010 */
[----:B------:R-:W-:Y:S01]  /*7440*/  ISETP.NE.AND.EX P1, PT, RZ, UR9, PT, P1 ;  /* 0x00000009ff007c0c */ /* 0x000fe2000bf25310 */
[----:B------:R-:W1:Y:S01]  /*7450*/  S2UR UR12, SR_CTAID.Y ;  /* 0x00000000000c79c3 */ /* 0x000e620000002600 */
[----:B0-----:R-:W-:-:S05]  /*7460*/  I2FP.F32.U32 R3, UR7 ;  /* 0x0000000700037c45 */ /* 0x001fca0008201000 */
[----:B------:R-:W-:Y:S01]  /*7470*/  FMUL R10, R3, UR10 ;  /* 0x0000000a030a7c20 */ /* 0x000fe20008400000 */
[----:B------:R-:W-:-:S05]  /*7480*/  IMAD.MOV.U32 R3, RZ, RZ, R17 ;  /* 0x000000ffff037224 */ /* 0x000fca00078e0011 */
[----:B------:R-:W-:Y:S05]  /*7490*/  @!P1 BRA `(.L_x_172) ;  /* 0x0000000000289947 */ /* 0x000fea0003800000 */
[----:B------:R-:W-:Y:S02]  /*74a0*/  ULDC UR10, c[0x0][0x634] ;  /* 0x00018d00000a7ab9 */ /* 0x000fe40000000800 */
[----:B------:R-:W-:-:S05]  /*74b0*/  IADD3 R7, P1, R16, UR10, RZ ;  /* 0x0000000a10077c10 */ /* 0x000fca000ff3e0ff */
[----:B------:R-:W-:-:S04]  /*74c0*/  IMAD.X R11, RZ, RZ, R17, P1 ;  /* 0x000000ffff0b7224 */ /* 0x000fc800008e0611 */
[----:B------:R-:W-:-:S04]  /*74d0*/  IMAD.WIDE.U32 R4, R11, UR8, RZ ;  /* 0x000000080b047c25 */ /* 0x000fc8000f8e00ff */
[----:B------:R-:W-:-:S04]  /*74e0*/  IMAD.WIDE.U32 R4, P1, R7, UR9, R4 ;  /* 0x0000000907047c25 */ /* 0x000fc8000f820004 */
[----:B------:R-:W-:-:S04]  /*74f0*/  IMAD.WIDE.U32 R6, R7, UR8, RZ ;  /* 0x0000000807067c25 */ /* 0x000fc8000f8e00ff */
[----:B------:R-:W-:Y:S01]  /*7500*/  IMAD.X R3, RZ, RZ, RZ, P1 ;  /* 0x000000ffff037224 */ /* 0x000fe200008e06ff */
[----:B------:R-:W-:Y:S01]  /*7510*/  IADD3 RZ, P1, R7, R4, RZ ;  /* 0x0000000407ff7210 */ /* 0x000fe20007f3e0ff */
[----:B------:R-:W-:-:S04]  /*7520*/  IMAD.MOV.U32 R2, RZ, RZ, R5 ;  /* 0x000000ffff027224 */ /* 0x000fc800078e0005 */
[----:B------:R-:W-:-:S08]  /*7530*/  IMAD.WIDE.U32.X R2, R11, UR9, R2, P1 ;  /* 0x000000090b027c25 */ /* 0x000fd000088e0402 */
.L_x_172:
[--C-:B------:R-:W-:Y:S01]  /*7540*/  SHF.R.U64 R19, R2, UR11, R3.reuse ;  /* 0x0000000b02137c19 */ /* 0x100fe20008001203 */
[----:B------:R-:W0:Y:S01]  /*7550*/  F2I.U32.TRUNC.NTZ R10, R10 ;  /* 0x0000000a000a7305 */ /* 0x000e22000020f000 */
[----:B------:R-:W-:Y:S01]  /*7560*/  SHF.R.U32.HI R2, RZ, UR11, R3 ;  /* 0x0000000bff027c19 */ /* 0x000fe20008011603 */
[----:B------:R-:W-:Y:S01]  /*7570*/  ULDC.64 UR8, c[0x0][0x620] ;  /* 0x0001880000087ab9 */ /* 0x000fe20000000a00 */
[----:B------:R-:W-:Y:S01]  /*7580*/  IADD3 R5, P1, RZ, -R19, RZ ;  /* 0x80000013ff057210 */ /* 0x000fe20007f3e0ff */
[----:B------:R-:W-:Y:S01]  /*7590*/  ULDC.64 UR14, c[0x0][0x640] ;  /* 0x00019000000e7ab9 */ /* 0x000fe20000000a00 */
[----:B-1----:R-:W-:Y:S01]  /*75a0*/  I2FP.F32.U32 R4, UR12 ;  /* 0x0000000c00047c45 */ /* 0x002fe20008201000 */
[----:B------:R-:W1:Y:S01]  /*75b0*/  LDC R15, c[0x0][0x610] ;  /* 0x00018400ff0f7b82 */ /* 0x000e620000000800 */
[----:B------:R-:W-:Y:S01]  /*75c0*/  ULDC UR11, c[0x0][0x658] ;  /* 0x00019600000b7ab9 */ /* 0x000fe20000000800 */
[----:B------:R-:W-:Y:S01]  /*75d0*/  IMAD.X R2, RZ, RZ, ~R2, P1 ;  /* 0x000000ffff027224 */ /* 0x000fe200008e0e02 */
[----:B------:R-:W-:Y:S01]  /*75e0*/  ISETP.NE.U32.AND P1, PT, RZ, UR14, PT ;  /* 0x0000000eff007c0c */ /* 0x000fe2000bf25070 */
[----:B------:R-:W-:Y:S01]  /*75f0*/  FMUL R6, R4, UR13 ;  /* 0x0000000d04067c20 */ /* 0x000fe20008400000 */
[----:B------:R-:W-:Y:S01]  /*7600*/  ULDC UR13, c[0x0][0x648] ;  /* 0x00019200000d7ab9 */ /* 0x000fe20000000800 */
[----:B------:R-:W-:Y:S01]  /*7610*/  IMAD R4, R2, UR8, RZ ;  /* 0x0000000802047c24 */ /* 0x000fe2000f8e02ff */
[----:B------:R-:W-:Y:S01]  /*7620*/  ISETP.NE.AND.EX P1, PT, RZ, UR15, PT, P1 ;  /* 0x0000000fff007c0c */ /* 0x000fe2000bf25310 */
[C---:B------:R-:W-:Y:S01]  /*7630*/  IMAD.WIDE.U32 R2, R5.reuse, UR8, R16 ;  /* 0x0000000805027c25 */ /* 0x040fe2000f8e0010 */
[----:B0-----:R-:W-:Y:S01]  /*7640*/  R2UR UR8, R10 ;  /* 0x000000000a0872ca */ /* 0x001fe200000e0000 */
[----:B------:R-:W0:Y:S02]  /*7650*/  F2I.U32.TRUNC.NTZ R6, R6 ;  /* 0x0000000600067305 */ /* 0x000e24000020f000 */
[----:B------:R-:W-:Y:S01]  /*7660*/  IMAD R5, R5, UR9, R4 ;  /* 0x0000000905057c24 */ /* 0x000fe2000f8e0204 */
[----:B------:R-:W-:-:S03]  /*7670*/  ULDC UR9, c[0x0][0x618] ;  /* 0x0001860000097ab9 */ /* 0x000fc60000000800 */
[----:B------:R-:W-:-:S05]  /*7680*/  IMAD.IADD R3, R3, 0x1, R5 ;  /* 0x0000000103037824 */ /* 0x000fca00078e0205 */
[--C-:B------:R-:W-:Y:S02]  /*7690*/  SHF.R.U64 R10, R2, UR9, R3.reuse ;  /* 0x00000009020a7c19 */ /* 0x100fe40008001203 */
[----:B------:R-:W-:Y:S01]  /*76a0*/  SHF.R.U32.HI R3, RZ, UR9, R3 ;  /* 0x00000009ff037c19 */ /* 0x000fe20008011603 */
[----:B------:R-:W-:Y:S01]  /*76b0*/  ULDC UR9, c[0x0][0x608] ;  /* 0x0001820000097ab9 */ /* 0x000fe20000000800 */
[----:B0-----:R-:W-:Y:S02]  /*76c0*/  R2UR UR10, R6 ;  /* 0x00000000060a72ca */ /* 0x001fe400000e0000 */
[--C-:B------:R-:W-:Y:S02]  /*76d0*/  SHF.R.U64 R12, R10, UR9, R3.reuse ;  /* 0x000000090a0c7c19 */ /* 0x100fe40008001203 */
[----:B------:R-:W-:Y:S01]  /*76e0*/  SHF.R.U32.HI R3, RZ, UR9, R3 ;  /* 0x00000009ff037c19 */ /* 0x000fe20008011603 */
[----:B------:R-:W-:-:S03]  /*76f0*/  UIADD3 UR9, -UR8, URZ, URZ ;  /* 0x0000003f08097290 */ /* 0x000fc6000fffe13f */
[--C-:B------:R-:W-:Y:S01]  /*7700*/  SHF.R.U64 R13, R12, UR11, R3.reuse ;  /* 0x0000000b0c0d7c19 */ /* 0x100fe20008001203 */
[----:B------:R-:W-:Y:S01]  /*7710*/  ULDC UR8, c[0x0][0x144] ;  /* 0x0000510000087ab9 */ /* 0x000fe20000000800 */
[----:B------:R-:W-:-:S03]  /*7720*/  SHF.R.U32.HI R3, RZ, UR11, R3 ;  /* 0x0000000bff037c19 */ /* 0x000fc60008011603 */
[----:B------:R-:W-:Y:S01]  /*7730*/  IMAD.MOV.U32 R2, RZ, RZ, R13 ;  /* 0x000000ffff027224 */ /* 0x000fe200078e000d */
[----:B------:R-:W-:Y:S06]  /*7740*/  @!P1 BRA `(.L_x_173) ;  /* 0x0000000000289947 */ /* 0x000fec0003800000 */
        /* <DEDUP_REMOVED lines=10> */
.L_x_173:
[----:B------:R-:W-:Y:S01]  /*77f0*/  UISETP.NE.AND UP0, UPT, UR38, URZ, UPT ;  /* 0x0000003f2600728c */ /* 0x000fe2000bf05270 */
[----:B------:R-:W-:Y:S01]  /*7800*/  SHF.R.U64 R3, R2, UR13, R3 ;  /* 0x0000000d02037c19 */ /* 0x000fe20008001203 */
[----:B------:R-:W-:Y:S01]  /*7810*/  UIADD3 UR10, -UR10, URZ, URZ ;  /* 0x0000003f0a0a7290 */ /* 0x000fe2000fffe13f */
[----:B------:R-:W-:Y:S01]  /*7820*/  LOP3.LUT R2, R12, UR6, RZ, 0xc0, !PT ;  /* 0x000000060c027c12 */ /* 0x000fe2000f8ec0ff */
[----:B------:R-:W-:Y:S01]  /*7830*/  UIMAD UR7, UR8, UR9, UR7 ;  /* 0x00000009080772a4 */ /* 0x000fe2000f8e0207 */
[----:B------:R-:W-:Y:S01]  /*7840*/  LOP3.LUT R5, R10, UR4, RZ, 0xc0, !PT ;  /* 0x000000040a057c12 */ /* 0x000fe2000f8ec0ff */
[----:B------:R-:W-:Y:S01]  /*7850*/  IMAD.MOV R4, RZ, RZ, -R3 ;  /* 0x000000ffff047224 */ /* 0x000fe200078e0a03 */
[----:B------:R-:W-:Y:S01]  /*7860*/  ULDC UR8, c[0x0][0x148] ;  /* 0x0000520000087ab9 */ /* 0x000fe20000000800 */
[----:B------:R-:W-:Y:S01]  /*7870*/  IMAD R18, R3, UR5, R2 ;  /* 0x0000000503127c24 */ /* 0x000fe2000f8e0202 */
[----:B------:R-:W-:Y:S01]  /*7880*/  PLOP3.LUT P1, PT, PT, PT, UP0, 0x80, 0x0 ;  /* 0x000000000000781c */ /* 0x000fe20003f2f008 */
[----:B------:R-:W-:Y:S01]  /*7890*/  IMAD.MOV.U32 R3, RZ, RZ, 0x1 ;  /* 0x00000001ff037424 */ /* 0x000fe200078e00ff */
[----:B------:R-:W-:-:S03]  /*78a0*/  @UP0 UIMAD UR7, UR8, UR10, UR12 ;  /* 0x0000000a080702a4 */ /* 0x000fc6000f8e020c */
[----:B------:R-:W-:Y:S02]  /*78b0*/  ULDC UR8, c[0x0][0x638] ;  /* 0x00018e0000087ab9 */ /* 0x000fe40000000800 */
[----:B------:R-:W-:Y:S02]  /*78c0*/  IMAD R2, R4, UR8, R13 ;  /* 0x0000000804027c24 */ /* 0x000fe4000f8e020d */
[----:B-1----:R-:W-:Y:S01]  /*78d0*/  IMAD R18, R18, R15, UR7 ;  /* 0x0000000712127e24 */ /* 0x002fe2000f8e020f */
[----:B------:R-:W-:Y:S02]  /*78e0*/  ULDC UR7, c[0x0][0x600] ;  /* 0x0001800000077ab9 */ /* 0x000fe40000000800 */
[----:B------:R-:W-:-:S05]  /*78f0*/  IMAD R5, R2, UR7, R5 ;  /* 0x0000000702057c24 */ /* 0x000fca000f8e0205 */
[----:B------:R-:W-:Y:S02]  /*7900*/  SEL R2, R5, R18, !P1 ;  /* 0x0000001205027207 */ /* 0x000fe40004800000 */
[----:B------:R-:W-:-:S07]  /*7910*/  SEL R18, R18, R5, !P1 ;  /* 0x0000000512127207 */ /* 0x000fce0004800000 */
.L_x_171:
[----:B------:R-:W-:Y:S05]  /*7920*/  BSYNC B1 ;  /* 0x0000000000017941 */ /* 0x000fea0003800000 */
.L_x_170:
[----:B------:R-:W-:-:S13]  /*7930*/  LOP3.LUT P1, RZ, R3, 0xff, RZ, 0xc0, !PT ;  /* 0x000000ff03ff7812 */ /* 0x000fda000782c0ff */
[----:B------:R-:W-:Y:S05]  /*7940*/  @P1 BRA `(.L_x_174) ;  /* 0xfffffff4001c1947 */ /* 0x000fea000383ffff */
[----:B------:R-:W-:Y:S05]  /*7950*/  BSYNC B0 ;  /* 0x0000000000007941 */ /* 0x000fea0003800000 */
.L_x_162:
[----:B------:R-:W-:-:S03]  /*7960*/  UMOV UR7, 0xffffffff ;  /* 0xffffffff00077882 */ /* 0x000fc60000000000 */
[----:B------:R-:W-:Y:S05]  /*7970*/  BRA.DIV UR7, `(.L_x_175) ;  /* 0x0000000607447947 */ /* 0x000fea000b800000 */
[----:B------:R-:W-:-:S13]  /*7980*/  ELECT P6, URZ, PT ;  /* 0x00000000003f782f */ /* 0x000fda00038c0000 */
.L_x_191:
[----:B------:R-:W-:Y:S04]  /*7990*/  BSSY B0, `(.L_x_176) ;  /* 0x000002c000007945 */ /* 0x000fe80003800000 */
[----:B------:R-:W-:Y:S05]  /*79a0*/  @!P6 BRA `(.L_x_177) ;  /* 0x0000000000a8e947 */ /* 0x000fea0003800000 */
[----:B------:R-:W-:-:S04]  /*79b0*/  ULOP3.LUT UR7, UR36, 0x2, URZ, 0xfc, !UPT ;  /* 0x0000000224077892 */ /* 0x000fc8000f8efc3f */
[----:B------:R-:W-:-:S06]  /*79c0*/  UISETP.NE.AND UP0, UPT, UR7, 0x3, UPT ;  /* 0x000000030700788c */ /* 0x000fcc000bf05270 */
[----:B------:R-:W-:-:S13]  /*79d0*/  PLOP3.LUT P0, PT, PT, PT, UP0, 0x80, 0x0 ;  /* 0x000000000000781c */ /* 0x000fda0003f0f008 */
[----:B------:R-:W-:Y:S05]  /*79e0*/  @!P0 BRA `(.L_x_178) ;  /* 0x0000000000048947 */ /* 0x000fea0003800000 */
[----:B------:R-:W-:Y:S01]  /*79f0*/  BPT.TRAP 0x1 ;  /* 0x000000040000795c */ /* 0x000fe20000300000 */
.L_x_178:
[----:B------:R-:W0:Y:S01]  /*7a00*/  S2R R3, SR_CgaCtaId ;  /* 0x0000000000037919 */ /* 0x000e220000008800 */
[----:B------:R-:W-:-:S04]  /*7a10*/  MOV R2, 0x400 ;  /* 0x0000040000027802 */ /* 0x000fc80000000f00 */
[----:B0-----:R-:W-:Y:S02]  /*7a20*/  LEA R3, R3, R2, 0x18 ;  /* 0x0000000203037211 */ /* 0x001fe400078ec0ff */
[----:B------:R-:W-:-:S03]  /*7a30*/  SHF.L.U32 R2, R8, 0x1f, RZ ;  /* 0x0000001f08027819 */ /* 0x000fc600000006ff */
[----:B------:R-:W-:-:S04]  /*7a40*/  VIADD R3, R3, 0x20 ;  /* 0x0000002003037836 */ /* 0x000fc80000000000 */
[C---:B------:R-:W-:Y:S02]  /*7a50*/  IMAD R7, R0.reuse, 0x8, R3 ;  /* 0x0000000800077824 */ /* 0x040fe400078e0203 */
[----:B------:R-:W-:Y:S02]  /*7a60*/  VIADD R0, R0, 0x1 ;  /* 0x0000000100007836 */ /* 0x000fe40000000000 */
[----:B------:R-:W0:Y:S03]  /*7a70*/  SYNCS.PHASECHK.TRANS64.TRYWAIT P0, [R7+URZ], R2 ;  /* 0x00000002070075a7 */ /* 0x000e26000800017f */
[----:B------:R-:W-:-:S04]  /*7a80*/  ISETP.NE.AND P1, PT, R0, 0x4, PT ;  /* 0x000000040000780c */ /* 0x000fc80003f25270 */
[----:B------:R-:W-:Y:S02]  /*7a90*/  SEL R5, RZ, 0x1, P1 ;  /* 0x00000001ff057807 */ /* 0x000fe40000800000 */
[----:B------:R-:W-:Y:S02]  /*7aa0*/  SEL R0, R0, RZ, P1 ;  /* 0x000000ff00007207 */ /* 0x000fe40000800000 */
[----:B------:R-:W-:-:S03]  /*7ab0*/  LOP3.LUT R5, R8, R5, RZ, 0x3c, !PT ;  /* 0x0000000508057212 */ /* 0x000fc600078e3cff */
[----:B------:R-:W-:Y:S01]  /*7ac0*/  IMAD R9, R0, 0x8, R3 ;  /* 0x0000000800097824 */ /* 0x000fe200078e0203 */
[----:B------:R-:W-:Y:S01]  /*7ad0*/  SHF.L.U32 R4, R5, 0x1f, RZ ;  /* 0x0000001f05047819 */ /* 0x000fe200000006ff */
[----:B0-----:R-:W-:Y:S06]  /*7ae0*/  @!P0 BRA `(.L_x_179) ;  /* 0x0000000400088947 */ /* 0x001fec0003800000 */
.L_x_192:
[----:B------:R-:W1:Y:S01]  /*7af0*/  SYNCS.PHASECHK.TRANS64.TRYWAIT P0, [R9+URZ], R4 ;  /* 0x00000004090075a7 */ /* 0x000e62000800017f */
[----:B------:R-:W-:-:S05]  /*7b00*/  VIADD R0, R0, 0x1 ;  /* 0x0000000100007836 */ /* 0x000fca0000000000 */
[----:B------:R-:W-:-:S04]  /*7b10*/  ISETP.NE.AND P1, PT, R0, 0x4, PT ;  /* 0x000000040000780c */ /* 0x000fc80003f25270 */
[----:B0-----:R-:W-:Y:S02]  /*7b20*/  SEL R2, RZ, 0x1, P1 ;  /* 0x00000001ff027807 */ /* 0x001fe40000800000 */
[----:B------:R-:W-:Y:S02]  /*7b30*/  SEL R0, R0, RZ, P1 ;  /* 0x000000ff00007207 */ /* 0x000fe40000800000 */
[----:B------:R-:W-:-:S03]  /*7b40*/  LOP3.LUT R7, R5, R2, RZ, 0x3c, !PT ;  /* 0x0000000205077212 */ /* 0x000fc600078e3cff */
[----:B------:R-:W-:Y:S01]  /*7b50*/  IMAD R6, R0, 0x8, R3 ;  /* 0x0000000800067824 */ /* 0x000fe200078e0203 */
[----:B------:R-:W-:Y:S01]  /*7b60*/  SHF.L.U32 R5, R7, 0x1f, RZ ;  /* 0x0000001f07057819 */ /* 0x000fe200000006ff */
[----:B-1----:R-:W-:Y:S06]  /*7b70*/  @!P0 BRA `(.L_x_180) ;  /* 0x0000000000f88947 */ /* 0x002fec0003800000 */
.L_x_193:
[----:B------:R-:W1:Y:S01]  /*7b80*/  SYNCS.PHASECHK.TRANS64.TRYWAIT P0, [R6+URZ], R5 ;  /* 0x00000005060075a7 */ /* 0x000e62000800017f */
[----:B------:R-:W-:-:S05]  /*7b90*/  VIADD R0, R0, 0x1 ;  /* 0x0000000100007836 */ /* 0x000fca0000000000 */
[----:B------:R-:W-:-:S04]  /*7ba0*/  ISETP.NE.AND P1, PT, R0, 0x4, PT ;  /* 0x000000040000780c */ /* 0x000fc80003f25270 */
[----:B------:R-:W-:Y:S02]  /*7bb0*/  SEL R2, RZ, 0x1, P1 ;  /* 0x00000001ff027807 */ /* 0x000fe40000800000 */
[----:B------:R-:W-:Y:S02]  /*7bc0*/  SEL R0, R0, RZ, P1 ;  /* 0x000000ff00007207 */ /* 0x000fe40000800000 */
[----:B------:R-:W-:Y:S01]  /*7bd0*/  LOP3.LUT R2, R7, R2, RZ, 0x3c, !PT ;  /* 0x0000000207027212 */ /* 0x000fe200078e3cff */
[----:B-1----:R-:W-:Y:S06]  /*7be0*/  @!P0 BRA `(.L_x_181) ;  /* 0x0000000000f08947 */ /* 0x002fec0003800000 */
.L_x_194:
[----:B------:R-:W-:Y:S01]  /*7bf0*/  IMAD R3, R0, 0x8, R3 ;  /* 0x0000000800037824 */ /* 0x000fe200078e0203 */
[----:B------:R-:W-:-:S07]  /*7c00*/  SHF.L.U32 R0, R2, 0x1f, RZ ;  /* 0x0000001f02007819 */ /* 0x000fce00000006ff */
.L_x_182:
[----:B--2---:R2:W3:Y:S02]  /*7c10*/  SYNCS.PHASECHK.TRANS64.TRYWAIT P0, [R3+URZ], R0 ;  /* 0x00000000030075a7 */ /* 0x0044e4000800017f */
[----:B---3--:R-:W-:Y:S05]  /*7c20*/  @!P0 NANOSLEEP.SYNCS 0x989680 ;  /* 0x009896800000895d */ /* 0x008fea0003900000 */
[----:B------:R-:W3:Y:S02]  /*7c30*/  @!P0 SYNCS.PHASECHK.TRANS64 P0, [R3+URZ], R0 ;  /* 0x00000000030085a7 */ /* 0x000ee4000800007f */
[----:B---3--:R-:W-:Y:S05]  /*7c40*/  @!P0 BRA `(.L_x_182) ;  /* 0xfffffffc00f08947 */ /* 0x008fea000383ffff */
.L_x_177:
[----:B------:R-:W-:Y:S05]  /*7c50*/  BSYNC B0 ;  /* 0x0000000000007941 */ /* 0x000fea0003800000 */
.L_x_176:
[----:B------:R-:W-:Y:S05]  /*7c60*/  EXIT ;  /* 0x000000000000794d */ /* 0x000fea0003800000 */
.L_x_14:
[----:B0-----:R0:W1:Y:S02]  /*7c70*/  SYNCS.PHASECHK.TRANS64.TRYWAIT P0, [R95+URZ+-0x8], R0 ;  /* 0xfffff8005f0075a7 */ /* 0x001064000800017f */
[----:B-1----:R-:W-:Y:S05]  /*7c80*/  @!P0 NANOSLEEP.SYNCS 0x989680 ;  /* 0x009896800000895d */ /* 0x002fea0003900000 */
[----:B------:R-:W1:Y:S02]  /*7c90*/  @!P0 SYNCS.PHASECHK.TRANS64 P0, [R95+URZ+-0x8], R0 ;  /* 0xfffff8005f0085a7 */ /* 0x000e64000800007f */
[----:B-1----:R-:W-:Y:S05]  /*7ca0*/  @!P0 BRA `(.L_x_14) ;  /* 0xfffffffc00f08947 */ /* 0x002fea000383ffff */
[----:B------:R-:W-:Y:S05]  /*7cb0*/  BRA `(.L_x_183) ;  /* 0xffffff9800647947 */ /* 0x000fea000383ffff */
.L_x_19:
[----:B-1----:R1:W2:Y:S02]  /*7cc0*/  SYNCS.PHASECHK.TRANS64.TRYWAIT P1, [R3+URZ], R0 ;  /* 0x00000000030075a7 */ /* 0x0022a4000802017f */
[----:B--2---:R-:W-:Y:S05]  /*7cd0*/  @!P1 NANOSLEEP.SYNCS 0x989680 ;  /* 0x009896800000995d */ /* 0x004fea0003900000 */
[----:B------:R-:W2:Y:S02]  /*7ce0*/  @!P1 SYNCS.PHASECHK.TRANS64 P1, [R3+URZ], R0 ;  /* 0x00000000030095a7 */ /* 0x000ea4000802007f */
[----:B--2---:R-:W-:Y:S05]  /*7cf0*/  @!P1 BRA `(.L_x_19) ;  /* 0xfffffffc00f09947 */ /* 0x004fea000383ffff */
[----:B------:R-:W-:Y:S05]  /*7d00*/  BRA `(.L_x_18) ;  /* 0xffffff9800dc7947 */ /* 0x000fea000383ffff */
.L_x_24:
[----:B-1----:R-:W-:-:S04]  /*7d10*/  IMAD.U32 R4, RZ, RZ, UR4 ;  /* 0x00000004ff047e24 */ /* 0x002fc8000f8e00ff */
[----:B------:R1:W2:Y:S03]  /*7d20*/  SYNCS.PHASECHK.TRANS64.TRYWAIT P1, [R4+URZ], R3 ;  /* 0x00000003040075a7 */ /* 0x0002a6000802017f */
[----:B--2---:R-:W-:Y:S05]  /*7d30*/  @!P1 NANOSLEEP.SYNCS 0x989680 ;  /* 0x009896800000995d */ /* 0x004fea0003900000 */
[----:B------:R-:W2:Y:S02]  /*7d40*/  @!P1 SYNCS.PHASECHK.TRANS64 P1, [R4+URZ], R3 ;  /* 0x00000003040095a7 */ /* 0x000ea4000802007f */
[----:B--2---:R-:W-:Y:S05]  /*7d50*/  @!P1 BRA `(.L_x_24) ;  /* 0xfffffffc00ec9947 */ /* 0x004fea000383ffff */
[----:B------:R-:W-:Y:S05]  /*7d60*/  BRA `(.L_x_23) ;  /* 0xffffffa000187947 */ /* 0x000fea000383ffff */
.L_x_30:
[----:B0-----:R0:W1:Y:S02]  /*7d70*/  SYNCS.PHASECHK.TRANS64.TRYWAIT P0, [R95+URZ+0x8], R0 ;  /* 0x000008005f0075a7 */ /* 0x001064000800017f */
[----:B-1----:R-:W-:Y:S05]  /*7d80*/  @!P0 NANOSLEEP.SYNCS 0x989680 ;  /* 0x009896800000895d */ /* 0x002fea0003900000 */
[----:B------:R-:W1:Y:S02]  /*7d90*/  @!P0 SYNCS.PHASECHK.TRANS64 P0, [R95+URZ+0x8], R0 ;  /* 0x000008005f0085a7 */ /* 0x000e64000800007f */
[----:B-1----:R-:W-:Y:S05]  /*7da0*/  @!P0 BRA `(.L_x_30) ;  /* 0xfffffffc00f08947 */ /* 0x002fea000383ffff */
[----:B------:R-:W-:Y:S05]  /*7db0*/  BRA `(.L_x_184) ;  /* 0xffffffa400907947 */ /* 0x000fea000383ffff */
.L_x_163:
[----:B------:R-:W-:Y:S01]  /*7dc0*/  BSSY B1, `(.L_x_185) ;  /* 0x0000006000017945 */ /* 0x000fe20003800000 */
[----:B------:R-:W-:-:S07]  /*7dd0*/  IMAD.MOV.U32 R15, RZ, RZ, -0x1 ;  /* 0xffffffffff0f7424 */ /* 0x000fce00078e00ff */
[----:B------:R-:W-:Y:S05]  /*7de0*/  WARPSYNC.COLLECTIVE R15, `(.L_x_186) ;  /* 0x000000000f0c7348 */ /* 0x000fea0003c00000 */
[----:B------:R-:W-:Y:S02]  /*7df0*/  ELECT P6, UR62, PT ;  /* 0x00000000003e782f */ /* 0x000fe400038c0000 */
[----:B------:R-:W-:Y:S01]  /*7e00*/  MOV R14, UR62 ;  /* 0x0000003e000e7c02 */ /* 0x000fe20008000f00 */
[----:B------:R-:W-:Y:S10]  /*7e10*/  ENDCOLLECTIVE ;  /* 0x000000000000791b */ /* 0x000ff40003800000 */
.L_x_186:
[----:B------:R-:W-:Y:S05]  /*7e20*/  BSYNC B1 ;  /* 0x0000000000017941 */ /* 0x000fea0003800000 */
.L_x_185:
[----:B------:R-:W-:Y:S05]  /*7e30*/  BRA `(.L_x_187) ;  /* 0xffffffec00ec7947 */ /* 0x000fea000383ffff */
.L_x_166:
[----:B-1----:R1:W2:Y:S02]  /*7e40*/  SYNCS.PHASECHK.TRANS64.TRYWAIT P1, [R7+URZ+0x20], R4 ;  /* 0x00002004070075a7 */ /* 0x0022a4000802017f */
[----:B--2---:R-:W-:Y:S05]  /*7e50*/  @!P1 NANOSLEEP.SYNCS 0x989680 ;  /* 0x009896800000995d */ /* 0x004fea0003900000 */
[----:B------:R-:W2:Y:S02]  /*7e60*/  @!P1 SYNCS.PHASECHK.TRANS64 P1, [R7+URZ+0x20], R4 ;  /* 0x00002004070095a7 */ /* 0x000ea4000802007f */
[----:B--2---:R-:W-:Y:S05]  /*7e70*/  @!P1 BRA `(.L_x_166) ;  /* 0xfffffffc00f09947 */ /* 0x004fea000383ffff */
[----:B------:R-:W-:Y:S05]  /*7e80*/  BRA `(.L_x_188) ;  /* 0xfffffff000287947 */ /* 0x000fea000383ffff */
.L_x_175:
[----:B------:R-:W-:Y:S01]  /*7e90*/  BSSY B0, `(.L_x_189) ;  /* 0x0000006000007945 */ /* 0x000fe20003800000 */
[----:B------:R-:W-:-:S07]  /*7ea0*/  IMAD.MOV.U32 R15, RZ, RZ, -0x1 ;  /* 0xffffffffff0f7424 */ /* 0x000fce00078e00ff */
[----:B------:R-:W-:Y:S05]  /*7eb0*/  WARPSYNC.COLLECTIVE R15, `(.L_x_190) ;  /* 0x000000000f0c7348 */ /* 0x000fea0003c00000 */
[----:B------:R-:W-:Y:S02]  /*7ec0*/  ELECT P6, UR62, PT ;  /* 0x00000000003e782f */ /* 0x000fe400038c0000 */
[----:B------:R-:W-:Y:S01]  /*7ed0*/  MOV R14, UR62 ;  /* 0x0000003e000e7c02 */ /* 0x000fe20008000f00 */
[----:B------:R-:W-:Y:S10]  /*7ee0*/  ENDCOLLECTIVE ;  /* 0x000000000000791b */ /* 0x000ff40003800000 */
.L_x_190:
[----:B------:R-:W-:Y:S05]  /*7ef0*/  BSYNC B0 ;  /* 0x0000000000007941 */ /* 0x000fea0003800000 */
.L_x_189:
[----:B------:R-:W-:Y:S05]  /*7f00*/  BRA `(.L_x_191) ;  /* 0xfffffff800a07947 */ /* 0x000fea000383ffff */
.L_x_179:
[----:B0-----:R0:W1:Y:S02]  /*7f10*/  SYNCS.PHASECHK.TRANS64.TRYWAIT P0, [R7+URZ], R2 ;  /* 0x00000002070075a7 */ /* 0x001064000800017f */
[----:B-1----:R-:W-:Y:S05]  /*7f20*/  @!P0 NANOSLEEP.SYNCS 0x989680 ;  /* 0x009896800000895d */ /* 0x002fea0003900000 */
[----:B------:R-:W1:Y:S02]  /*7f30*/  @!P0 SYNCS.PHASECHK.TRANS64 P0, [R7+URZ], R2 ;  /* 0x00000002070085a7 */ /* 0x000e64000800007f */
[----:B-1----:R-:W-:Y:S05]  /*7f40*/  @!P0 BRA `(.L_x_179) ;  /* 0xfffffffc00f08947 */ /* 0x002fea000383ffff */
[----:B------:R-:W-:Y:S05]  /*7f50*/  BRA `(.L_x_192) ;  /* 0xfffffff800e47947 */ /* 0x000fea000383ffff */
.L_x_180:
[----:B0-----:R0:W1:Y:S02]  /*7f60*/  SYNCS.PHASECHK.TRANS64.TRYWAIT P0, [R9+URZ], R4 ;  /* 0x00000004090075a7 */ /* 0x001064000800017f */
[----:B-1----:R-:W-:Y:S05]  /*7f70*/  @!P0 NANOSLEEP.SYNCS 0x989680 ;  /* 0x009896800000895d */ /* 0x002fea0003900000 */
[----:B------:R-:W1:Y:S02]  /*7f80*/  @!P0 SYNCS.PHASECHK.TRANS64 P0, [R9+URZ], R4 ;  /* 0x00000004090085a7 */ /* 0x000e64000800007f */
[----:B-1----:R-:W-:Y:S05]  /*7f90*/  @!P0 BRA `(.L_x_180) ;  /* 0xfffffffc00f08947 */ /* 0x002fea000383ffff */
[----:B------:R-:W-:Y:S05]  /*7fa0*/  BRA `(.L_x_193) ;  /* 0xfffffff800f47947 */ /* 0x000fea000383ffff */
.L_x_181:
[----:B-1----:R1:W2:Y:S02]  /*7fb0*/  SYNCS.PHASECHK.TRANS64.TRYWAIT P0, [R6+URZ], R5 ;  /* 0x00000005060075a7 */ /* 0x0022a4000800017f */
[----:B--2---:R-:W-:Y:S05]  /*7fc0*/  @!P0 NANOSLEEP.SYNCS 0x989680 ;  /* 0x009896800000895d */ /* 0x004fea0003900000 */
[----:B------:R-:W2:Y:S02]  /*7fd0*/  @!P0 SYNCS.PHASECHK.TRANS64 P0, [R6+URZ], R5 ;  /* 0x00000005060085a7 */ /* 0x000ea4000800007f */
[----:B--2---:R-:W-:Y:S05]  /*7fe0*/  @!P0 BRA `(.L_x_181) ;  /* 0xfffffffc00f08947 */ /* 0x004fea000383ffff */
[----:B------:R-:W-:Y:S05]  /*7ff0*/  BRA `(.L_x_194) ;  /* 0xfffffff800fc7947 */ /* 0x000fea000383ffff */
.L_x_195:
[----:B------:R-:W-:-:S00]  /*8000*/  BRA `(.L_x_195) ;  /* 0xfffffffc00fc7947 */ /* 0x000fc0000383ffff */
[----:B------:R-:W-:-:S00]  /*8010*/  NOP ;  /* 0x0000000000007918 */ /* 0x000fc00000000000 */
        /* <DEDUP_REMOVED lines=14> */
.L_x_196:


//--------------------- .nv.global.init           --------------------------
	.section	.nv.global.init,"aw",@progbits
.nv.global.init:
	.type		$str$22,@object
	.size		$str$22,($str$23 - $str$22)
$str$22:
        /*0000*/ 	.byte	0x6b, 0x5f, 0x74, 0x69, 0x6c, 0x65, 0x5f, 0x63, 0x6f, 0x75, 0x6e, 0x74, 0x20, 0x3e, 0x3d, 0x20
        /*0010*/ 	.byte	0x31, 0x00
	.type		$str$23,@object
	.size		$str$23,(__unnamed_1 - $str$23)
$str$23:
        /*0012*/ 	.byte	0x2f, 0x74, 0x6d, 0x70, 0x2f, 0x63, 0x75, 0x74, 0x6c, 0x61, 0x73, 0x73, 0x5f, 0x73, 0x77, 0x65
        /*0022*/ 	.byte	0x65, 0x70, 0x5f, 0x73, 0x72, 0x63, 0x2f, 0x69, 0x6e, 0x63, 0x6c, 0x75, 0x64, 0x65, 0x2f, 0x63
        /*0032*/ 	.byte	0x75, 0x74, 0x6c, 0x61, 0x73, 0x73, 0x2f, 0x67, 0x65, 0x6d, 0x6d, 0x2f, 0x63, 0x6f, 0x6c, 0x6c
        /*0042*/ 	.byte	0x65, 0x63, 0x74, 0x69, 0x76, 0x65, 0x2f, 0x73, 0x6d, 0x39, 0x30, 0x5f, 0x6d, 0x6d, 0x61, 0x5f
        /*0052*/ 	.byte	0x74, 0x6d, 0x61, 0x5f, 0x67, 0x6d, 0x6d, 0x61, 0x5f, 0x73, 0x73, 0x5f, 0x77, 0x61, 0x72, 0x70
        /*0062*/ 	.byte	0x73, 0x70, 0x65, 0x63, 0x69, 0x61, 0x6c, 0x69, 0x7a, 0x65, 0x64, 0x2e, 0x68, 0x70, 0x70, 0x00
	.type		__unnamed_1,@object
	.size		__unnamed_1,(.L_0 - __unnamed_1)
__unnamed_1:
        /*0072*/ 	.byte	0x76, 0x6f, 0x69, 0x64, 0x20, 0x63, 0x75, 0x74, 0x6c, 0x61, 0x73, 0x73, 0x3a, 0x3a, 0x67, 0x65
        /* <DEDUP_REMOVED lines=180> */
        /*0bc2*/ 	.byte	0x74, 0x79, 0x5d, 0x00
.L_0:


//--------------------- .nv.shared._ZN7cutlass13device_kernelINS_4gemm6kernel13GemmUniversalIN4cute5tupleIJiiiiEEENS1_10collective13CollectiveMmaINS1_34MainloopSm90TmaGmmaWarpSpecializedILi4ENS5_IJNS4_1CILi1EEESB_SB_EEENS1_32KernelTmaWarpSpecializedPingpongEEENS5_IJNSA_ILi64EEENSA_ILi128EEESG_EEENS_10bfloat16_tENS5_IJSB_llEEESI_SJ_NS4_8TiledMMAINS4_8MMA_AtomIJNS4_4SM904GMMA28MMA_64x128x16_F32BF16BF16_SSILNSN_5MajorE1ELSP_1ELNSN_7ScaleInE1ELSQ_1EEEEEENS4_6LayoutISC_NS5_IJNSA_ILi0EEESU_SU_EEEEENS5_IJNS4_10UnderscoreESX_SX_EEEEENS4_13SM90_TMA_LOADENS4_14ComposedLayoutINS4_7SwizzleILi3ELi4ELi3EEENS4_18smem_ptr_flag_bitsILi16EEENST_INS5_IJSF_NSA_ILi8EEEEEENS5_IJSB_SF_EEEEEEEvNS4_8identityES10_S1A_vS1B_EENS_8epilogue10collective6detail29Sm90TmaWarpSpecializedAdapterINS1E_15DefaultEpilogueISI_NS5_IJlSB_lEEES1I_NS1D_6thread17LinearCombinationISI_Li1EffLNS1J_9ScaleType4KindE0ELNS_15FloatRoundStyleE2ESI_EENS1_15EpilogueDefaultEEEEEvvEEEEvNT_6ParamsE --------------------------
	.section	.nv.shared._ZN7cutlass13device_kernelINS_4gemm6kernel13GemmUniversalIN4cute5tupleIJiiiiEEENS1_10collective13CollectiveMmaINS1_34MainloopSm90TmaGmmaWarpSpecializedILi4ENS5_IJNS4_1CILi1EEESB_SB_EEENS1_32KernelTmaWarpSpecializedPingpongEEENS5_IJNSA_ILi64EEENSA_ILi128EEESG_EEENS_10bfloat16_tENS5_IJSB_llEEESI_SJ_NS4_8TiledMMAINS4_8MMA_AtomIJNS4_4SM904GMMA28MMA_64x128x16_F32BF16BF16_SSILNSN_5MajorE1ELSP_1ELNSN_7ScaleInE1ELSQ_1EEEEEENS4_6LayoutISC_NS5_IJNSA_ILi0EEESU_SU_EEEEENS5_IJNS4_10UnderscoreESX_SX_EEEEENS4_13SM90_TMA_LOADENS4_14ComposedLayoutINS4_7SwizzleILi3ELi4ELi3EEENS4_18smem_ptr_flag_bitsILi16EEENST_INS5_IJSF_NSA_ILi8EEEEEENS5_IJSB_SF_EEEEEEEvNS4_8identityES10_S1A_vS1B_EENS_8epilogue10collective6detail29Sm90TmaWarpSpecializedAdapterINS1E_15DefaultEpilogueISI_NS5_IJlSB_lEEES1I_NS1D_6thread17LinearCombinationISI_Li1EffLNS1J_9ScaleType4KindE0ELNS_15FloatRoundStyleE2ESI_EENS1_15EpilogueDefaultEEEEEvvEEEEvNT_6ParamsE,"aw",@nobits
	.sectionflags	@""
	.align	16
	.zero		1024


//--------------------- .nv.shared.reserved.0     --------------------------
	.section	.nv.shared.reserved.0,"aw",@nobits
	.weak		__nv_reservedSMEM_offset_0_alias
	.size		__nv_reservedSMEM_offset_0_alias, 0, 0
	.other		__nv_reservedSMEM_offset_0_alias,@"STO_CUDA_RESERVED_SHARED STV_DEFAULT"
__nv_reservedSMEM_offset_0_alias:
	.zero		0


//--------------------- .nv.global                --------------------------
	.section	.nv.global,"aw",@nobits
.nv.global:
	.type		_ZN40_INTERNAL_6d6ac9a6_4_k_cu_da24749a_188894cute1_E,@object
	.size		_ZN40_INTERNAL_6d6ac9a6_4_k_cu_da24749a_188894cute1_E,(_ZN40_INTERNAL_6d6ac9a6_4_k_cu_da24749a_188894cuda3std3__45__cpo6cbeginE - _ZN40_INTERNAL_6d6ac9a6_4_k_cu_da24749a_188894cute1_E)
_ZN40_INTERNAL_6d6ac9a6_4_k_cu_da24749a_188894cute1_E:
	.zero		1
	.type		_ZN40_INTERNAL_6d6ac9a6_4_k_cu_da24749a_188894cuda3std3__45__cpo6cbeginE,@object
	.size		_ZN40_INTERNAL_6d6ac9a6_4_k_cu_da24749a_188894cuda3std3__45__cpo6cbeginE,(_ZN40_INTERNAL_6d6ac9a6_4_k_cu_da24749a_188894cuda3std3__48in_placeE - _ZN40_INTERNAL_6d6ac9a6_4_k_cu_da24749a_188894cuda3std3__45__cpo6cbeginE)
_ZN40_INTERNAL_6d6ac9a6_4_k_cu_da24749a_188894cuda3std3__45__cpo6cbeginE:
	.zero		1
	.type		_ZN40_INTERNAL_6d6ac9a6_4_k_cu_da24749a_188894cuda3std3__48in_placeE,@object
	.size		_ZN40_INTERNAL_6d6ac9a6_4_k_cu_da24749a_188894cuda3std3__48in_placeE,(_ZN40_INTERNAL_6d6ac9a6_4_k_cu_da24749a_188894cuda3std6ranges3__45__cpo9iter_moveE - _ZN40_INTERNAL_6d6ac9a6_4_k_cu_da24749a_188894cuda3std3__48in_placeE)
_ZN40_INTERNAL_6d6ac9a6_4_k_cu_da24749a_188894cuda3std3__48in_placeE:
	.zero		1
	.type		_ZN40_INTERNAL_6d6ac9a6_4_k_cu_da24749a_188894cuda3std6ranges3__45__cpo9iter_moveE,@object
	.size		_ZN40_INTERNAL_6d6ac9a6_4_k_cu_da24749a_188894cuda3std6ranges3__45__cpo9iter_moveE,(_ZN40_INTERNAL_6d6ac9a6_4_k_cu_da24749a_188894cuda3std3__45__cpo5beginE - _ZN40_INTERNAL_6d6ac9a6_4_k_cu_da24749a_188894cuda3std6ranges3__45__cpo9iter_moveE)
_ZN40_INTERNAL_6d6ac9a6_4_k_cu_da24749a_188894cuda3std6ranges3__45__cpo9iter_moveE:
	.zero		1
	.type		_ZN40_INTERNAL_6d6ac9a6_4_k_cu_da24749a_188894cuda3std3__45__cpo5beginE,@object
	.size		_ZN40_INTERNAL_6d6ac9a6_4_k_cu_da24749a_188894cuda3std3__45__cpo5beginE,(_ZN40_INTERNAL_6d6ac9a6_4_k_cu_da24749a_188894cuda3std3__442_GLOBAL__N__6d6ac9a6_4_k_cu_da24749a_188896ignoreE - _ZN40_INTERNAL_6d6ac9a6_4_k_cu_da24749a_188894cuda3std3__45__cpo5beginE)
_ZN40_INTERNAL_6d6ac9a6_4_k_cu_da24749a_188894cuda3std3__45__cpo5beginE:
	.zero		1
	.type		_ZN40_INTERNAL_6d6ac9a6_4_k_cu_da24749a_188894cuda3std3__442_GLOBAL__N__6d6ac9a6_4_k_cu_da24749a_188896ignoreE,@object
	.size		_ZN40_INTERNAL_6d6ac9a6_4_k_cu_da24749a_188894cuda3std3__442_GLOBAL__N__6d6ac9a6_4_k_cu_da24749a_188896ignoreE,(_ZN40_INTERNAL_6d6ac9a6_4_k_cu_da24749a_188894cute7productE - _ZN40_INTERNAL_6d6ac9a6_4_k_cu_da24749a_188894cuda3std3__442_GLOBAL__N__6d6ac9a6_4_k_cu_da24749a_188896ignoreE)
_ZN40_INTERNAL_6d6ac9a6_4_k_cu_da24749a_188894cuda3std3__442_GLOBAL__N__6d6ac9a6_4_k_cu_da24749a_188896ignoreE:
	.zero		1
	.type		_ZN40_INTERNAL_6d6ac9a6_4_k_cu_da24749a_188894cute7productE,@object
	.size		_ZN40_INTERNAL_6d6ac9a6_4_k_cu_da24749a_188894cute7productE,(_ZN40_INTERNAL_6d6ac9a6_4_k_cu_da24749a_188894cuda3std3__45__cpo3endE - _ZN40_INTERNAL_6d6ac9a6_4_k_cu_da24749a_188894cute7productE)
_ZN40_INTERNAL_6d6ac9a6_4_k_cu_da24749a_188894cute7productE:
	.zero		1
	.type		_ZN40_INTERNAL_6d6ac9a6_4_k_cu_da24749a_188894cuda3std3__45__cpo3endE,@object
	.size		_ZN40_INTERNAL_6d6ac9a6_4_k_cu_da24749a_188894cuda3std3__45__cpo3endE,(_ZN40_INTERNAL_6d6ac9a6_4_k_cu_da24749a_188894cuda3std3__419piecewise_constructE - _ZN40_INTERNAL_6d6ac9a6_4_k_cu_da24749a_188894cuda3std3__45__cpo3endE)
_ZN40_INTERNAL_6d6ac9a6_4_k_cu_da24749a_188894cuda3std3__45__cpo3endE:
	.zero		1
	.type		_ZN40_INTERNAL_6d6ac9a6_4_k_cu_da24749a_188894cuda3std3__419piecewise_constructE,@object
	.size		_ZN40_INTERNAL_6d6ac9a6_4_k_cu_da24749a_188894cuda3std3__419piecewise_constructE,(_ZN40_INTERNAL_6d6ac9a6_4_k_cu_da24749a_188894cuda3std3__45__cpo4cendE - _ZN40_INTERNAL_6d6ac9a6_4_k_cu_da24749a_188894cuda3std3__419piecewise_constructE)
_ZN40_INTERNAL_6d6ac9a6_4_k_cu_da24749a_188894cuda3std3__419piecewise_constructE:
	.zero		1
	.type		_ZN40_INTERNAL_6d6ac9a6_4_k_cu_da24749a_188894cuda3std3__45__cpo4cendE,@object
	.size		_ZN40_INTERNAL_6d6ac9a6_4_k_cu_da24749a_188894cuda3std3__45__cpo4cendE,(_ZN40_INTERNAL_6d6ac9a6_4_k_cu_da24749a_188894cuda3std6ranges3__45__cpo4swapE - _ZN40_INTERNAL_6d6ac9a6_4_k_cu_da24749a_188894cuda3std3__45__cpo4cendE)
_ZN40_INTERNAL_6d6ac9a6_4_k_cu_da24749a_188894cuda3std3__45__cpo4cendE:
	.zero		1
	.type		_ZN40_INTERNAL_6d6ac9a6_4_k_cu_da24749a_188894cuda3std6ranges3__45__cpo4swapE,@object
	.size		_ZN40_INTERNAL_6d6ac9a6_4_k_cu_da24749a_188894cuda3std6ranges3__45__cpo4swapE,(.L_8 - _ZN40_INTERNAL_6d6ac9a6_4_k_cu_da24749a_188894cuda3std6ranges3__45__cpo4swapE)
_ZN40_INTERNAL_6d6ac9a6_4_k_cu_da24749a_188894cuda3std6ranges3__45__cpo4swapE:
	.zero		1
.L_8:


//--------------------- .nv.constant0._ZN7cutlass13device_kernelINS_4gemm6kernel13GemmUniversalIN4cute5tupleIJiiiiEEENS1_10collective13CollectiveMmaINS1_34MainloopSm90TmaGmmaWarpSpecializedILi4ENS5_IJNS4_1CILi1EEESB_SB_EEENS1_32KernelTmaWarpSpecializedPingpongEEENS5_IJNSA_ILi64EEENSA_ILi128EEESG_EEENS_10bfloat16_tENS5_IJSB_llEEESI_SJ_NS4_8TiledMMAINS4_8MMA_AtomIJNS4_4SM904GMMA28MMA_64x128x16_F32BF16BF16_SSILNSN_5MajorE1ELSP_1ELNSN_7ScaleInE1ELSQ_1EEEEEENS4_6LayoutISC_NS5_IJNSA_ILi0EEESU_SU_EEEEENS5_IJNS4_10UnderscoreESX_SX_EEEEENS4_13SM90_TMA_LOADENS4_14ComposedLayoutINS4_7SwizzleILi3ELi4ELi3EEENS4_18smem_ptr_flag_bitsILi16EEENST_INS5_IJSF_NSA_ILi8EEEEEENS5_IJSB_SF_EEEEEEEvNS4_8identityES10_S1A_vS1B_EENS_8epilogue10collective6detail29Sm90TmaWarpSpecializedAdapterINS1E_15DefaultEpilogueISI_NS5_IJlSB_lEEES1I_NS1D_6thread17LinearCombinationISI_Li1EffLNS1J_9ScaleType4KindE0ELNS_15FloatRoundStyleE2ESI_EENS1_15EpilogueDefaultEEEEEvvEEEEvNT_6ParamsE --------------------------
	.section	.nv.constant0._ZN7cutlass13device_kernelINS_4gemm6kernel13GemmUniversalIN4cute5tupleIJiiiiEEENS1_10collective13CollectiveMmaINS1_34MainloopSm90TmaGmmaWarpSpecializedILi4ENS5_IJNS4_1CILi1EEESB_SB_EEENS1_32KernelTmaWarpSpecializedPingpongEEENS5_IJNSA_ILi64EEENSA_ILi128EEESG_EEENS_10bfloat16_tENS5_IJSB_llEEESI_SJ_NS4_8TiledMMAINS4_8MMA_AtomIJNS4_4SM904GMMA28MMA_64x128x16_F32BF16BF16_SSILNSN_5MajorE1ELSP_1ELNSN_7ScaleInE1ELSQ_1EEEEEENS4_6LayoutISC_NS5_IJNSA_ILi0EEESU_SU_EEEEENS5_IJNS4_10UnderscoreESX_SX_EEEEENS4_13SM90_TMA_LOADENS4_14ComposedLayoutINS4_7SwizzleILi3ELi4ELi3EEENS4_18smem_ptr_flag_bitsILi16EEENST_INS5_IJSF_NSA_ILi8EEEEEENS5_IJSB_SF_EEEEEEEvNS4_8identityES10_S1A_vS1B_EENS_8epilogue10collective6detail29Sm90TmaWarpSpecializedAdapterINS1E_15DefaultEpilogueISI_NS5_IJlSB_lEEES1I_NS1D_6thread17LinearCombinationISI_Li1EffLNS1J_9ScaleType4KindE0ELNS_15FloatRoundStyleE2ESI_EENS1_15EpilogueDefaultEEEEEvvEEEEvNT_6ParamsE,"a",@progbits
	.sectionflags	@""
	.align	4
.nv.constant0._ZN7cutlass13device_kernelINS_4gemm6kernel13GemmUniversalIN4cute5tupleIJiiiiEEENS1_10collective13CollectiveMmaINS1_34MainloopSm90TmaGmmaWarpSpecializedILi4ENS5_IJNS4_1CILi1EEESB_SB_EEENS1_32KernelTmaWarpSpecializedPingpongEEENS5_IJNSA_ILi64EEENSA_ILi128EEESG_EEENS_10bfloat16_tENS5_IJSB_llEEESI_SJ_NS4_8TiledMMAINS4_8MMA_AtomIJNS4_4SM904GMMA28MMA_64x128x16_F32BF16BF16_SSILNSN_5MajorE1ELSP_1ELNSN_7ScaleInE1ELSQ_1EEEEEENS4_6LayoutISC_NS5_IJNSA_ILi0EEESU_SU_EEEEENS5_IJNS4_10UnderscoreESX_SX_EEEEENS4_13SM90_TMA_LOADENS4_14ComposedLayoutINS4_7SwizzleILi3ELi4ELi3EEENS4_18smem_ptr_flag_bitsILi16EEENST_INS5_IJSF_NSA_ILi8EEEEEENS5_IJSB_SF_EEEEEEEvNS4_8identityES10_S1A_vS1B_EENS_8epilogue10collective6detail29Sm90TmaWarpSpecializedAdapterINS1E_15DefaultEpilogueISI_NS5_IJlSB_lEEES1I_NS1D_6thread17LinearCombinationISI_Li1EffLNS1J_9ScaleType4KindE0ELNS_15FloatRoundStyleE2ESI_EENS1_15EpilogueDefaultEEEEEvvEEEEvNT_6ParamsE:
	.zero		1664


//--------------------- SYMBOLS --------------------------

	.type		.nv.reservedSmem.offset0,@object
	.size		.nv.reservedSmem.offset0,0x4
	.type		__assertfail,@function
